	.target	sm_100a

	.elftype	@"ET_EXEC"


//--------------------- .note.nv.tkinfo           --------------------------
	.section	.note.nv.tkinfo,"",@"SHT_NOTE"
	.sectionflags	@"SHF_NOTE_NV_TKINFO"
	.tkinfo
        /*0018*/ 	.word	0x00000002
        /*0030*/ 	.string	""
        /*0030*/ 	.string	"ptxas"
        /*0030*/ 	.string	"Cuda compilation tools, release 13.0, V13.0.88"
        /*0030*/ 	.string	"Build cuda_13.0.r13.0/compiler.36424714_0"
        /*0030*/ 	.string	"-arch sm_100a -m 64 "



//--------------------- .note.nv.cuinfo           --------------------------
	.section	.note.nv.cuinfo,"",@"SHT_NOTE"
	.sectionflags	@"SHF_NOTE_NV_CUINFO"
        /*0018*/ 	.short	0x0002
        /*001a*/ 	.short	0x0064
        /*001c*/ 	.short	0x0082
	.zero		2


//--------------------- .nv.info                  --------------------------
	.section	.nv.info,"",@"SHT_CUDA_INFO"
	.align	4


	//----- nvinfo : EIATTR_REGCOUNT
	.align		4
        /*0000*/ 	.byte	0x04, 0x2f
        /*0002*/ 	.short	(.L_19 - .L_18)
	.align		4
.L_18:
        /*0004*/ 	.word	index@(_ZN7cutlass13device_kernelINS_4gemm6kernel13GemmUniversalIN4cute5tupleIJiiiiEEENS1_10collective13CollectiveMmaINS1_35MainloopSm100TmaUmmaWarpSpecializedILi72ELi2ELi4ENS5_IJNS4_1CILi4EEESB_NSA_ILi1EEEEEEEENS5_IJNSA_ILi128EEENSA_ILi64EEENSA_ILi32EEEEEENS_12float_e4m3_tENS5_IJlSC_lEEESJ_SK_NS4_8TiledMMAINS4_8MMA_AtomIJNS4_10MMA_TraitsINS4_25SM100_MMA_F8F6F4_2x1SM_SSEJSJ_SJ_fSF_SG_NS4_17integral_constantINS4_4UMMA5MajorELSR_0EEESS_NSP_INSQ_7ScaleInELST_0EEESU_EEEEEENS4_6LayoutINS5_IJSC_SC_SC_EEENS5_IJNSA_ILi0EEESZ_SZ_EEEEENS5_IJNS4_10UnderscoreES12_S12_EEEEENS4_28SM100_TMA_2SM_LOAD_MULTICASTENS4_14ComposedLayoutINS4_7SwizzleILi1ELi4ELi3EEENS4_18smem_ptr_flag_bitsILi8EEENSX_INS5_IJNSA_ILi8EEESH_EEENS5_IJSH_SC_EEEEEEEvNS4_8identityES15_S1F_vS1G_EENS_8epilogue10collective18CollectiveEpilogueINS1I_23Sm100TmaWarpSpecializedILi1ELi1ELi32ELb0ELb0EEEJNS5_IJSG_SG_SH_EEENS5_IJNSX_ISG_SC_EES1O_EEESJ_SK_SJ_SK_NS1I_6fusion15FusionCallbacksIS1M_NS1Q_17LinearCombinationISJ_fSJ_fLNS_15FloatRoundStyleE2EEES1N_S1P_JEEENS4_5SM1004TMEM4LOAD26SM100_TMEM_LOAD_32dp32b32xENS4_13SM90_TMA_LOADENS16_INS17_ILi2ELi4ELi3EEES1A_NSX_INS5_IJS1B_SG_EEENS5_IJSG_SC_EEEEEEENS4_39AutoVectorizingCopyWithAssumedAlignmentILi128EEENS4_14SM90_TMA_STOREES25_S27_S27_EEEvvEEEEvNT_6ParamsE)
        /*0008*/ 	.word	0x0000005a


	//----- nvinfo : EIATTR_FRAME_SIZE
	.align		4
.L_19:
        /*000c*/ 	.byte	0x04, 0x11
        /*000e*/ 	.short	(.L_21 - .L_20)
	.align		4
.L_20:
        /*0010*/ 	.word	index@($__internal_2_$__cuda_sm10x_tcgen05_guardrail_trap_unallocated_columns_being_dealloced)
        /*0014*/ 	.word	0x00000000


	//----- nvinfo : EIATTR_FRAME_SIZE
	.align		4
.L_21:
        /*0018*/ 	.byte	0x04, 0x11
        /*001a*/ 	.short	(.L_23 - .L_22)
	.align		4
.L_22:
        /*001c*/ 	.word	index@($__internal_1_$__cuda_sm10x_tcgen05_guardrail_trap_phase_invalid_during_alloc)
        /*0020*/ 	.word	0x00000000


	//----- nvinfo : EIATTR_FRAME_SIZE
	.align		4
.L_23:
        /*0024*/ 	.byte	0x04, 0x11
        /*0026*/ 	.short	(.L_25 - .L_24)
	.align		4
.L_24:
        /*0028*/ 	.word	index@($__internal_0_$__cuda_sm10x_tcgen05_guardrail_trap_col_being_dealloced_not_returned_by_alloc)
        /*002c*/ 	.word	0x00000000


	//----- nvinfo : EIATTR_FRAME_SIZE
	.align		4
.L_25:
        /*0030*/ 	.byte	0x04, 0x11
        /*0032*/ 	.short	(.L_27 - .L_26)
	.align		4
.L_26:
        /*0034*/ 	.word	index@(_ZN7cutlass13device_kernelINS_4gemm6kernel13GemmUniversalIN4cute5tupleIJiiiiEEENS1_10collective13CollectiveMmaINS1_35MainloopSm100TmaUmmaWarpSpecializedILi72ELi2ELi4ENS5_IJNS4_1CILi4EEESB_NSA_ILi1EEEEEEEENS5_IJNSA_ILi128EEENSA_ILi64EEENSA_ILi32EEEEEENS_12float_e4m3_tENS5_IJlSC_lEEESJ_SK_NS4_8TiledMMAINS4_8MMA_AtomIJNS4_10MMA_TraitsINS4_25SM100_MMA_F8F6F4_2x1SM_SSEJSJ_SJ_fSF_SG_NS4_17integral_constantINS4_4UMMA5MajorELSR_0EEESS_NSP_INSQ_7ScaleInELST_0EEESU_EEEEEENS4_6LayoutINS5_IJSC_SC_SC_EEENS5_IJNSA_ILi0EEESZ_SZ_EEEEENS5_IJNS4_10UnderscoreES12_S12_EEEEENS4_28SM100_TMA_2SM_LOAD_MULTICASTENS4_14ComposedLayoutINS4_7SwizzleILi1ELi4ELi3EEENS4_18smem_ptr_flag_bitsILi8EEENSX_INS5_IJNSA_ILi8EEESH_EEENS5_IJSH_SC_EEEEEEEvNS4_8identityES15_S1F_vS1G_EENS_8epilogue10collective18CollectiveEpilogueINS1I_23Sm100TmaWarpSpecializedILi1ELi1ELi32ELb0ELb0EEEJNS5_IJSG_SG_SH_EEENS5_IJNSX_ISG_SC_EES1O_EEESJ_SK_SJ_SK_NS1I_6fusion15FusionCallbacksIS1M_NS1Q_17LinearCombinationISJ_fSJ_fLNS_15FloatRoundStyleE2EEES1N_S1P_JEEENS4_5SM1004TMEM4LOAD26SM100_TMEM_LOAD_32dp32b32xENS4_13SM90_TMA_LOADENS16_INS17_ILi2ELi4ELi3EEES1A_NSX_INS5_IJS1B_SG_EEENS5_IJSG_SC_EEEEEEENS4_39AutoVectorizingCopyWithAssumedAlignmentILi128EEENS4_14SM90_TMA_STOREES25_S27_S27_EEEvvEEEEvNT_6ParamsE)
        /*0038*/ 	.word	0x00000000


	//----- nvinfo : EIATTR_MIN_STACK_SIZE
	.align		4
.L_27:
        /*003c*/ 	.byte	0x04, 0x12
        /*003e*/ 	.short	(.L_29 - .L_28)
	.align		4
.L_28:
        /*0040*/ 	.word	index@(_ZN7cutlass13device_kernelINS_4gemm6kernel13GemmUniversalIN4cute5tupleIJiiiiEEENS1_10collective13CollectiveMmaINS1_35MainloopSm100TmaUmmaWarpSpecializedILi72ELi2ELi4ENS5_IJNS4_1CILi4EEESB_NSA_ILi1EEEEEEEENS5_IJNSA_ILi128EEENSA_ILi64EEENSA_ILi32EEEEEENS_12float_e4m3_tENS5_IJlSC_lEEESJ_SK_NS4_8TiledMMAINS4_8MMA_AtomIJNS4_10MMA_TraitsINS4_25SM100_MMA_F8F6F4_2x1SM_SSEJSJ_SJ_fSF_SG_NS4_17integral_constantINS4_4UMMA5MajorELSR_0EEESS_NSP_INSQ_7ScaleInELST_0EEESU_EEEEEENS4_6LayoutINS5_IJSC_SC_SC_EEENS5_IJNSA_ILi0EEESZ_SZ_EEEEENS5_IJNS4_10UnderscoreES12_S12_EEEEENS4_28SM100_TMA_2SM_LOAD_MULTICASTENS4_14ComposedLayoutINS4_7SwizzleILi1ELi4ELi3EEENS4_18smem_ptr_flag_bitsILi8EEENSX_INS5_IJNSA_ILi8EEESH_EEENS5_IJSH_SC_EEEEEEEvNS4_8identityES15_S1F_vS1G_EENS_8epilogue10collective18CollectiveEpilogueINS1I_23Sm100TmaWarpSpecializedILi1ELi1ELi32ELb0ELb0EEEJNS5_IJSG_SG_SH_EEENS5_IJNSX_ISG_SC_EES1O_EEESJ_SK_SJ_SK_NS1I_6fusion15FusionCallbacksIS1M_NS1Q_17LinearCombinationISJ_fSJ_fLNS_15FloatRoundStyleE2EEES1N_S1P_JEEENS4_5SM1004TMEM4LOAD26SM100_TMEM_LOAD_32dp32b32xENS4_13SM90_TMA_LOADENS16_INS17_ILi2ELi4ELi3EEES1A_NSX_INS5_IJS1B_SG_EEENS5_IJSG_SC_EEEEEEENS4_39AutoVectorizingCopyWithAssumedAlignmentILi128EEENS4_14SM90_TMA_STOREES25_S27_S27_EEEvvEEEEvNT_6ParamsE)
        /*0044*/ 	.word	0x00000000
.L_29:


//--------------------- .nv.compat                --------------------------
	.section	.nv.compat,"",@"SHT_CUDA_COMPAT_INFO"
	.align	4
        /*0000*/ 	.byte	0x02, 0x09, 0x01, 0x00, 0x02, 0x02, 0x02, 0x00, 0x02, 0x05, 0x05, 0x00, 0x03, 0x07, 0x01, 0x01
        /*0010*/ 	.byte	0x02, 0x03, 0x01, 0x00, 0x02, 0x06, 0x01, 0x00, 0x04, 0x0b, 0x08, 0x00, 0x09, 0x00, 0x00, 0x00
        /*0020*/ 	.byte	0x00, 0x00, 0x00, 0x00


//--------------------- .nv.info._ZN7cutlass13device_kernelINS_4gemm6kernel13GemmUniversalIN4cute5tupleIJiiiiEEENS1_10collective13CollectiveMmaINS1_35MainloopSm100TmaUmmaWarpSpecializedILi72ELi2ELi4ENS5_IJNS4_1CILi4EEESB_NSA_ILi1EEEEEEEENS5_IJNSA_ILi128EEENSA_ILi64EEENSA_ILi32EEEEEENS_12float_e4m3_tENS5_IJlSC_lEEESJ_SK_NS4_8TiledMMAINS4_8MMA_AtomIJNS4_10MMA_TraitsINS4_25SM100_MMA_F8F6F4_2x1SM_SSEJSJ_SJ_fSF_SG_NS4_17integral_constantINS4_4UMMA5MajorELSR_0EEESS_NSP_INSQ_7ScaleInELST_0EEESU_EEEEEENS4_6LayoutINS5_IJSC_SC_SC_EEENS5_IJNSA_ILi0EEESZ_SZ_EEEEENS5_IJNS4_10UnderscoreES12_S12_EEEEENS4_28SM100_TMA_2SM_LOAD_MULTICASTENS4_14ComposedLayoutINS4_7SwizzleILi1ELi4ELi3EEENS4_18smem_ptr_flag_bitsILi8EEENSX_INS5_IJNSA_ILi8EEESH_EEENS5_IJSH_SC_EEEEEEEvNS4_8identityES15_S1F_vS1G_EENS_8epilogue10collective18CollectiveEpilogueINS1I_23Sm100TmaWarpSpecializedILi1ELi1ELi32ELb0ELb0EEEJNS5_IJSG_SG_SH_EEENS5_IJNSX_ISG_SC_EES1O_EEESJ_SK_SJ_SK_NS1I_6fusion15FusionCallbacksIS1M_NS1Q_17LinearCombinationISJ_fSJ_fLNS_15FloatRoundStyleE2EEES1N_S1P_JEEENS4_5SM1004TMEM4LOAD26SM100_TMEM_LOAD_32dp32b32xENS4_13SM90_TMA_LOADENS16_INS17_ILi2ELi4ELi3EEES1A_NSX_INS5_IJS1B_SG_EEENS5_IJSG_SC_EEEEEEENS4_39AutoVectorizingCopyWithAssumedAlignmentILi128EEENS4_14SM90_TMA_STOREES25_S27_S27_EEEvvEEEEvNT_6ParamsE --------------------------
	.section	.nv.info._ZN7cutlass13device_kernelINS_4gemm6kernel13GemmUniversalIN4cute5tupleIJiiiiEEENS1_10collective13CollectiveMmaINS1_35MainloopSm100TmaUmmaWarpSpecializedILi72ELi2ELi4ENS5_IJNS4_1CILi4EEESB_NSA_ILi1EEEEEEEENS5_IJNSA_ILi128EEENSA_ILi64EEENSA_ILi32EEEEEENS_12float_e4m3_tENS5_IJlSC_lEEESJ_SK_NS4_8TiledMMAINS4_8MMA_AtomIJNS4_10MMA_TraitsINS4_25SM100_MMA_F8F6F4_2x1SM_SSEJSJ_SJ_fSF_SG_NS4_17integral_constantINS4_4UMMA5MajorELSR_0EEESS_NSP_INSQ_7ScaleInELST_0EEESU_EEEEEENS4_6LayoutINS5_IJSC_SC_SC_EEENS5_IJNSA_ILi0EEESZ_SZ_EEEEENS5_IJNS4_10UnderscoreES12_S12_EEEEENS4_28SM100_TMA_2SM_LOAD_MULTICASTENS4_14ComposedLayoutINS4_7SwizzleILi1ELi4ELi3EEENS4_18smem_ptr_flag_bitsILi8EEENSX_INS5_IJNSA_ILi8EEESH_EEENS5_IJSH_SC_EEEEEEEvNS4_8identityES15_S1F_vS1G_EENS_8epilogue10collective18CollectiveEpilogueINS1I_23Sm100TmaWarpSpecializedILi1ELi1ELi32ELb0ELb0EEEJNS5_IJSG_SG_SH_EEENS5_IJNSX_ISG_SC_EES1O_EEESJ_SK_SJ_SK_NS1I_6fusion15FusionCallbacksIS1M_NS1Q_17LinearCombinationISJ_fSJ_fLNS_15FloatRoundStyleE2EEES1N_S1P_JEEENS4_5SM1004TMEM4LOAD26SM100_TMEM_LOAD_32dp32b32xENS4_13SM90_TMA_LOADENS16_INS17_ILi2ELi4ELi3EEES1A_NSX_INS5_IJS1B_SG_EEENS5_IJSG_SC_EEEEEEENS4_39AutoVectorizingCopyWithAssumedAlignmentILi128EEENS4_14SM90_TMA_STOREES25_S27_S27_EEEvvEEEEvNT_6ParamsE,"",@"SHT_CUDA_INFO"
	.sectionflags	@""
	.align	4


	//----- nvinfo : EIATTR_CUDA_API_VERSION
	.align		4
        /*0000*/ 	.byte	0x04, 0x37
        /*0002*/ 	.short	(.L_31 - .L_30)
.L_30:
        /*0004*/ 	.word	0x00000082


	//----- nvinfo : EIATTR_KPARAM_INFO
	.align		4
.L_31:
        /*0008*/ 	.byte	0x04, 0x17
        /*000a*/ 	.short	(.L_33 - .L_32)
.L_32:
        /*000c*/ 	.word	0x00000000
        /*0010*/ 	.short	0x0000
        /*0012*/ 	.short	0x0000
        /*0014*/ 	.byte	0x00, 0xf0, 0x01, 0x20


	//----- nvinfo : EIATTR_AT_ENTRY_FRAGMENTS
	.align		4
.L_33:
        /*0018*/ 	.byte	0x04, 0x4f
        /*001a*/ 	.short	(.L_35 - .L_34)


	//   ....[0]....
.L_34:
        /*001c*/ 	.word	0x00000007


	//----- nvinfo : EIATTR_RESERVED_SMEM_USED
	.align		4
.L_35:
        /*0020*/ 	.byte	0x01, 0x41
	.zero		2


	//----- nvinfo : EIATTR_SPARSE_MMA_MASK
	.align		4
        /*0024*/ 	.byte	0x03, 0x50
        /*0026*/ 	.short	0x0000


	//----- nvinfo : EIATTR_TCGEN05_2CTA_USED
	.align		4
        /*0028*/ 	.byte	0x01, 0x52
	.zero		2


	//----- nvinfo : EIATTR_MAXREG_COUNT
	.align		4
        /*002c*/ 	.byte	0x03, 0x1b
        /*002e*/ 	.short	0x00ff


	//----- nvinfo : EIATTR_NUM_BARRIERS
	.align		4
        /*0030*/ 	.byte	0x02, 0x4c
        /*0032*/ 	.byte	0x07
	.zero		1


	//----- nvinfo : EIATTR_EXTERNS
	.align		4
        /*0034*/ 	.byte	0x04, 0x0f
        /*0036*/ 	.short	(.L_37 - .L_36)


	//   ....[0]....
	.align		4
.L_36:
        /*0038*/ 	.word	index@(__assertfail)


	//----- nvinfo : EIATTR_MERCURY_ISA_VERSION
	.align		4
.L_37:
        /*003c*/ 	.byte	0x03, 0x5f
        /*003e*/ 	.short	0x0101


	//----- nvinfo : EIATTR_INT_WARP_WIDE_INSTR_OFFSETS
	.align		4
        /*0040*/ 	.byte	0x04, 0x31
        /*0042*/ 	.short	(.L_39 - .L_38)


	//   ....[0]....
.L_38:
        /*0044*/ 	.word	0x000015d0


	//   ....[1]....
        /*0048*/ 	.word	0x00001650


	//   ....[2]....
        /*004c*/ 	.word	0x00007140


	//   ....[3]....
        /*0050*/ 	.word	0x00007170


	//   ....[4]....
        /*0054*/ 	.word	0x000071c0


	//   ....[5]....
        /*0058*/ 	.word	0x00007c50


	//   ....[6]....
        /*005c*/ 	.word	0x00007d00


	//----- nvinfo : EIATTR_COOP_GROUP_MASK_REGIDS
	.align		4
.L_39:
        /*0060*/ 	.byte	0x04, 0x29
        /*0062*/ 	.short	(.L_41 - .L_40)


	//   ....[0]....
.L_40:
        /*0064*/ 	.word	0xffffffff


	//   ....[1]....
        /*0068*/ 	.word	0xffffffff


	//   ....[2]....
        /*006c*/ 	.word	0xffffffff


	//   ....[3]....
        /*0070*/ 	.word	0xffffffff


	//   ....[4]....
        /*0074*/ 	.word	0xffffffff


	//   ....[5]....
        /*0078*/ 	.word	0xffffffff


	//   ....[6]....
        /*007c*/ 	.word	0xffffffff


	//   ....[7]....
        /*0080*/ 	.word	0xffffffff


	//   ....[8]....
        /*0084*/ 	.word	0xffffffff


	//   ....[9]....
        /*0088*/ 	.word	0xffffffff


	//   ....[10]....
        /*008c*/ 	.word	0xffffffff


	//   ....[11]....
        /*0090*/ 	.word	0xffffffff


	//   ....[12]....
        /*0094*/ 	.word	0xffffffff


	//   ....[13]....
        /*0098*/ 	.word	0xffffffff


	//----- nvinfo : EIATTR_COOP_GROUP_INSTR_OFFSETS
	.align		4
.L_41:
        /*009c*/ 	.byte	0x04, 0x28
        /*009e*/ 	.short	(.L_43 - .L_42)


	//   ....[0]....
.L_42:
        /*00a0*/ 	.word	0x000000c0


	//   ....[1]....
        /*00a4*/ 	.word	0x00000500


	//   ....[2]....
        /*00a8*/ 	.word	0x00000f70


	//   ....[3]....
        /*00ac*/ 	.word	0x000010a0


	//   ....[4]....
        /*00b0*/ 	.word	0x00001190


	//   ....[5]....
        /*00b4*/ 	.word	0x000012f0


	//   ....[6]....
        /*00b8*/ 	.word	0x00001480


	//   ....[7]....
        /*00bc*/ 	.word	0x000016d0


	//   ....[8]....
        /*00c0*/ 	.word	0x00002c20


	//   ....[9]....
        /*00c4*/ 	.word	0x00006080


	//   ....[10]....
        /*00c8*/ 	.word	0x00006550


	//   ....[11]....
        /*00cc*/ 	.word	0x00006580


	//   ....[12]....
        /*00d0*/ 	.word	0x00007060


	//   ....[13]....
        /*00d4*/ 	.word	0x00007260


	//----- nvinfo : EIATTR_VRC_CTA_INIT_COUNT
	.align		4
.L_43:
        /*00d8*/ 	.byte	0x02, 0x4a
        /*00da*/ 	.byte	0x80
	.zero		1


	//----- nvinfo : EIATTR_SYSCALL_OFFSETS
	.align		4
        /*00dc*/ 	.byte	0x04, 0x46
        /*00de*/ 	.short	(.L_45 - .L_44)


	//   ....[0]....
.L_44:
        /*00e0*/ 	.word	0x000087e0


	//   ....[1]....
        /*00e4*/ 	.word	0x00008920


	//   ....[2]....
        /*00e8*/ 	.word	0x00009040


	//----- nvinfo : EIATTR_MBARRIER_INSTR_OFFSETS
	.align		4
.L_45:
        /*00ec*/ 	.byte	0x04, 0x39
        /*00ee*/ 	.short	(.L_47 - .L_46)


	//   ....[0]....
.L_46:
        /*00f0*/ 	.word	0x00000650
        /*00f4*/ 	.word	0x000000ff
        /*00f8*/ 	.word	0x00000000
        /*00fc*/ 	.short	0x0100
        /*00fe*/ 	.byte	0x06
	.zero		1


	//   ....[1]....
        /*0100*/ 	.word	0x00000660
        /*0104*/ 	.word	0x000000ff
        /*0108*/ 	.word	0x00000240
        /*010c*/ 	.short	0x0100
        /*010e*/ 	.byte	0x06
	.zero		1


	//   ....[2]....
        /*0110*/ 	.word	0x00000670
        /*0114*/ 	.word	0x000000ff
        /*0118*/ 	.word	0x00000008
        /*011c*/ 	.short	0x0100
        /*011e*/ 	.byte	0x06
	.zero		1


	//   ....[3]....
        /*0120*/ 	.word	0x00000680
        /*0124*/ 	.word	0x000000ff
        /*0128*/ 	.word	0x00000248
        /*012c*/ 	.short	0x0100
        /*012e*/ 	.byte	0x06
	.zero		1


	//   ....[4]....
        /*0130*/ 	.word	0x00000690
        /*0134*/ 	.word	0x000000ff
        /*0138*/ 	.word	0x00000010
        /*013c*/ 	.short	0x0100
        /*013e*/ 	.byte	0x06
	.zero		1


	//   ....[5]....
        /*0140*/ 	.word	0x000006a0
        /*0144*/ 	.word	0x000000ff
        /*0148*/ 	.word	0x00000250
        /*014c*/ 	.short	0x0100
        /*014e*/ 	.byte	0x06
	.zero		1


	//   ....[6]....
        /*0150*/ 	.word	0x000006b0
        /*0154*/ 	.word	0x000000ff
        /*0158*/ 	.word	0x00000018
        /*015c*/ 	.short	0x0100
        /*015e*/ 	.byte	0x06
	.zero		1


	//   ....[7]....
        /*0160*/ 	.word	0x000006c0
        /*0164*/ 	.word	0x000000ff
        /*0168*/ 	.word	0x00000258
        /*016c*/ 	.short	0x0100
        /*016e*/ 	.byte	0x06
	.zero		1


	//   ....[8]....
        /*0170*/ 	.word	0x000006d0
        /*0174*/ 	.word	0x000000ff
        /*0178*/ 	.word	0x00000020
        /*017c*/ 	.short	0x0100
        /*017e*/ 	.byte	0x06
	.zero		1


	//   ....[9]....
        /*0180*/ 	.word	0x000006e0
        /*0184*/ 	.word	0x000000ff
        /*0188*/ 	.word	0x00000260
        /*018c*/ 	.short	0x0100
        /*018e*/ 	.byte	0x06
	.zero		1


	//   ....[10]....
        /*0190*/ 	.word	0x000006f0
        /*0194*/ 	.word	0x000000ff
        /*0198*/ 	.word	0x00000028
        /*019c*/ 	.short	0x0100
        /*019e*/ 	.byte	0x06
	.zero		1


	//   ....[11]....
        /*01a0*/ 	.word	0x00000700
        /*01a4*/ 	.word	0x000000ff
        /*01a8*/ 	.word	0x00000268
        /*01ac*/ 	.short	0x0100
        /*01ae*/ 	.byte	0x06
	.zero		1


	//   ....[12]....
        /*01b0*/ 	.word	0x00000710
        /*01b4*/ 	.word	0x000000ff
        /*01b8*/ 	.word	0x00000030
        /*01bc*/ 	.short	0x0100
        /*01be*/ 	.byte	0x06
	.zero		1


	//   ....[13]....
        /*01c0*/ 	.word	0x00000720
        /*01c4*/ 	.word	0x000000ff
        /*01c8*/ 	.word	0x00000270
        /*01cc*/ 	.short	0x0100
        /*01ce*/ 	.byte	0x06
	.zero		1


	//   ....[14]....
        /*01d0*/ 	.word	0x00000730
        /*01d4*/ 	.word	0x000000ff
        /*01d8*/ 	.word	0x00000038
        /*01dc*/ 	.short	0x0100
        /*01de*/ 	.byte	0x06
	.zero		1


	//   ....[15]....
        /*01e0*/ 	.word	0x00000740
        /*01e4*/ 	.word	0x000000ff
        /*01e8*/ 	.word	0x00000278
        /*01ec*/ 	.short	0x0100
        /*01ee*/ 	.byte	0x06
	.zero		1


	//   ....[16]....
        /*01f0*/ 	.word	0x00000750
        /*01f4*/ 	.word	0x000000ff
        /*01f8*/ 	.word	0x00000040
        /*01fc*/ 	.short	0x0100
        /*01fe*/ 	.byte	0x06
	.zero		1


	//   ....[17]....
        /*0200*/ 	.word	0x00000760
        /*0204*/ 	.word	0x000000ff
        /*0208*/ 	.word	0x00000280
        /*020c*/ 	.short	0x0100
        /*020e*/ 	.byte	0x06
	.zero		1


	//   ....[18]....
        /*0210*/ 	.word	0x00000770
        /*0214*/ 	.word	0x000000ff
        /*0218*/ 	.word	0x00000048
        /*021c*/ 	.short	0x0100
        /*021e*/ 	.byte	0x06
	.zero		1


	//   ....[19]....
        /*0220*/ 	.word	0x00000780
        /*0224*/ 	.word	0x000000ff
        /*0228*/ 	.word	0x00000288
        /*022c*/ 	.short	0x0100
        /*022e*/ 	.byte	0x06
	.zero		1


	//   ....[20]....
        /*0230*/ 	.word	0x00000790
        /*0234*/ 	.word	0x000000ff
        /*0238*/ 	.word	0x00000050
        /*023c*/ 	.short	0x0100
        /*023e*/ 	.byte	0x06
	.zero		1


	//   ....[21]....
        /*0240*/ 	.word	0x000007a0
        /*0244*/ 	.word	0x000000ff
        /*0248*/ 	.word	0x00000290
        /*024c*/ 	.short	0x0100
        /*024e*/ 	.byte	0x06
	.zero		1


	//   ....[22]....
        /*0250*/ 	.word	0x000007b0
        /*0254*/ 	.word	0x000000ff
        /*0258*/ 	.word	0x00000058
        /*025c*/ 	.short	0x0100
        /*025e*/ 	.byte	0x06
	.zero		1


	//   ....[23]....
        /*0260*/ 	.word	0x000007c0
        /*0264*/ 	.word	0x000000ff
        /*0268*/ 	.word	0x00000298
        /*026c*/ 	.short	0x0100
        /*026e*/ 	.byte	0x06
	.zero		1


	//   ....[24]....
        /*0270*/ 	.word	0x000007d0
        /*0274*/ 	.word	0x000000ff
        /*0278*/ 	.word	0x00000060
        /*027c*/ 	.short	0x0100
        /*027e*/ 	.byte	0x06
	.zero		1


	//   ....[25]....
        /*0280*/ 	.word	0x000007e0
        /*0284*/ 	.word	0x000000ff
        /*0288*/ 	.word	0x000002a0
        /*028c*/ 	.short	0x0100
        /*028e*/ 	.byte	0x06
	.zero		1


	//   ....[26]....
        /*0290*/ 	.word	0x000007f0
        /*0294*/ 	.word	0x000000ff
        /*0298*/ 	.word	0x00000068
        /*029c*/ 	.short	0x0100
        /*029e*/ 	.byte	0x06
	.zero		1


	//   ....[27]....
        /*02a0*/ 	.word	0x00000800
        /*02a4*/ 	.word	0x000000ff
        /*02a8*/ 	.word	0x000002a8
        /*02ac*/ 	.short	0x0100
        /*02ae*/ 	.byte	0x06
	.zero		1


	//   ....[28]....
        /*02b0*/ 	.word	0x00000810
        /*02b4*/ 	.word	0x000000ff
        /*02b8*/ 	.word	0x00000070
        /*02bc*/ 	.short	0x0100
        /*02be*/ 	.byte	0x06
	.zero		1


	//   ....[29]....
        /*02c0*/ 	.word	0x00000820
        /*02c4*/ 	.word	0x000000ff
        /*02c8*/ 	.word	0x000002b0
        /*02cc*/ 	.short	0x0100
        /*02ce*/ 	.byte	0x06
	.zero		1


	//   ....[30]....
        /*02d0*/ 	.word	0x00000830
        /*02d4*/ 	.word	0x000000ff
        /*02d8*/ 	.word	0x00000078
        /*02dc*/ 	.short	0x0100
        /*02de*/ 	.byte	0x06
	.zero		1


	//   ....[31]....
        /*02e0*/ 	.word	0x00000840
        /*02e4*/ 	.word	0x000000ff
        /*02e8*/ 	.word	0x000002b8
        /*02ec*/ 	.short	0x0100
        /*02ee*/ 	.byte	0x06
	.zero		1


	//   ....[32]....
        /*02f0*/ 	.word	0x00000850
        /*02f4*/ 	.word	0x000000ff
        /*02f8*/ 	.word	0x00000080
        /*02fc*/ 	.short	0x0100
        /*02fe*/ 	.byte	0x06
	.zero		1


	//   ....[33]....
        /*0300*/ 	.word	0x00000860
        /*0304*/ 	.word	0x000000ff
        /*0308*/ 	.word	0x000002c0
        /*030c*/ 	.short	0x0100
        /*030e*/ 	.byte	0x06
	.zero		1


	//   ....[34]....
        /*0310*/ 	.word	0x00000870
        /*0314*/ 	.word	0x000000ff
        /*0318*/ 	.word	0x00000088
        /*031c*/ 	.short	0x0100
        /*031e*/ 	.byte	0x06
	.zero		1


	//   ....[35]....
        /*0320*/ 	.word	0x00000880
        /*0324*/ 	.word	0x000000ff
        /*0328*/ 	.word	0x000002c8
        /*032c*/ 	.short	0x0100
        /*032e*/ 	.byte	0x06
	.zero		1


	//   ....[36]....
        /*0330*/ 	.word	0x00000890
        /*0334*/ 	.word	0x000000ff
        /*0338*/ 	.word	0x00000090
        /*033c*/ 	.short	0x0100
        /*033e*/ 	.byte	0x06
	.zero		1


	//   ....[37]....
        /*0340*/ 	.word	0x000008a0
        /*0344*/ 	.word	0x000000ff
        /*0348*/ 	.word	0x000002d0
        /*034c*/ 	.short	0x0100
        /*034e*/ 	.byte	0x06
	.zero		1


	//   ....[38]....
        /*0350*/ 	.word	0x000008b0
        /*0354*/ 	.word	0x000000ff
        /*0358*/ 	.word	0x00000098
        /*035c*/ 	.short	0x0100
        /*035e*/ 	.byte	0x06
	.zero		1


	//   ....[39]....
        /*0360*/ 	.word	0x000008c0
        /*0364*/ 	.word	0x000000ff
        /*0368*/ 	.word	0x000002d8
        /*036c*/ 	.short	0x0100
        /*036e*/ 	.byte	0x06
	.zero		1


	//   ....[40]....
        /*0370*/ 	.word	0x000008d0
        /*0374*/ 	.word	0x000000ff
        /*0378*/ 	.word	0x000000a0
        /*037c*/ 	.short	0x0100
        /*037e*/ 	.byte	0x06
	.zero		1


	//   ....[41]....
        /*0380*/ 	.word	0x000008e0
        /*0384*/ 	.word	0x000000ff
        /*0388*/ 	.word	0x000002e0
        /*038c*/ 	.short	0x0100
        /*038e*/ 	.byte	0x06
	.zero		1


	//   ....[42]....
        /*0390*/ 	.word	0x000008f0
        /*0394*/ 	.word	0x000000ff
        /*0398*/ 	.word	0x000000a8
        /*039c*/ 	.short	0x0100
        /*039e*/ 	.byte	0x06
	.zero		1


	//   ....[43]....
        /*03a0*/ 	.word	0x00000900
        /*03a4*/ 	.word	0x000000ff
        /*03a8*/ 	.word	0x000002e8
        /*03ac*/ 	.short	0x0100
        /*03ae*/ 	.byte	0x06
	.zero		1


	//   ....[44]....
        /*03b0*/ 	.word	0x00000910
        /*03b4*/ 	.word	0x000000ff
        /*03b8*/ 	.word	0x000000b0
        /*03bc*/ 	.short	0x0100
        /*03be*/ 	.byte	0x06
	.zero		1


	//   ....[45]....
        /*03c0*/ 	.word	0x00000920
        /*03c4*/ 	.word	0x000000ff
        /*03c8*/ 	.word	0x000002f0
        /*03cc*/ 	.short	0x0100
        /*03ce*/ 	.byte	0x06
	.zero		1


	//   ....[46]....
        /*03d0*/ 	.word	0x00000930
        /*03d4*/ 	.word	0x000000ff
        /*03d8*/ 	.word	0x000000b8
        /*03dc*/ 	.short	0x0100
        /*03de*/ 	.byte	0x06
	.zero		1


	//   ....[47]....
        /*03e0*/ 	.word	0x00000940
        /*03e4*/ 	.word	0x000000ff
        /*03e8*/ 	.word	0x000002f8
        /*03ec*/ 	.short	0x0100
        /*03ee*/ 	.byte	0x06
	.zero		1


	//   ....[48]....
        /*03f0*/ 	.word	0x00000950
        /*03f4*/ 	.word	0x000000ff
        /*03f8*/ 	.word	0x000000c0
        /*03fc*/ 	.short	0x0100
        /*03fe*/ 	.byte	0x06
	.zero		1


	//   ....[49]....
        /*0400*/ 	.word	0x00000960
        /*0404*/ 	.word	0x000000ff
        /*0408*/ 	.word	0x00000300
        /*040c*/ 	.short	0x0100
        /*040e*/ 	.byte	0x06
	.zero		1


	//   ....[50]....
        /*0410*/ 	.word	0x00000970
        /*0414*/ 	.word	0x000000ff
        /*0418*/ 	.word	0x000000c8
        /*041c*/ 	.short	0x0100
        /*041e*/ 	.byte	0x06
	.zero		1


	//   ....[51]....
        /*0420*/ 	.word	0x00000980
        /*0424*/ 	.word	0x000000ff
        /*0428*/ 	.word	0x00000308
        /*042c*/ 	.short	0x0100
        /*042e*/ 	.byte	0x06
	.zero		1


	//   ....[52]....
        /*0430*/ 	.word	0x00000990
        /*0434*/ 	.word	0x000000ff
        /*0438*/ 	.word	0x000000d0
        /*043c*/ 	.short	0x0100
        /*043e*/ 	.byte	0x06
	.zero		1


	//   ....[53]....
        /*0440*/ 	.word	0x000009a0
        /*0444*/ 	.word	0x000000ff
        /*0448*/ 	.word	0x00000310
        /*044c*/ 	.short	0x0100
        /*044e*/ 	.byte	0x06
	.zero		1


	//   ....[54]....
        /*0450*/ 	.word	0x000009b0
        /*0454*/ 	.word	0x000000ff
        /*0458*/ 	.word	0x000000d8
        /*045c*/ 	.short	0x0100
        /*045e*/ 	.byte	0x06
	.zero		1


	//   ....[55]....
        /*0460*/ 	.word	0x000009c0
        /*0464*/ 	.word	0x000000ff
        /*0468*/ 	.word	0x00000318
        /*046c*/ 	.short	0x0100
        /*046e*/ 	.byte	0x06
	.zero		1


	//   ....[56]....
        /*0470*/ 	.word	0x000009d0
        /*0474*/ 	.word	0x000000ff
        /*0478*/ 	.word	0x000000e0
        /*047c*/ 	.short	0x0100
        /*047e*/ 	.byte	0x06
	.zero		1


	//   ....[57]....
        /*0480*/ 	.word	0x000009e0
        /*0484*/ 	.word	0x000000ff
        /*0488*/ 	.word	0x00000320
        /*048c*/ 	.short	0x0100
        /*048e*/ 	.byte	0x06
	.zero		1


	//   ....[58]....
        /*0490*/ 	.word	0x000009f0
        /*0494*/ 	.word	0x000000ff
        /*0498*/ 	.word	0x000000e8
        /*049c*/ 	.short	0x0100
        /*049e*/ 	.byte	0x06
	.zero		1


	//   ....[59]....
        /*04a0*/ 	.word	0x00000a00
        /*04a4*/ 	.word	0x000000ff
        /*04a8*/ 	.word	0x00000328
        /*04ac*/ 	.short	0x0100
        /*04ae*/ 	.byte	0x06
	.zero		1


	//   ....[60]....
        /*04b0*/ 	.word	0x00000a10
        /*04b4*/ 	.word	0x000000ff
        /*04b8*/ 	.word	0x000000f0
        /*04bc*/ 	.short	0x0100
        /*04be*/ 	.byte	0x06
	.zero		1


	//   ....[61]....
        /*04c0*/ 	.word	0x00000a20
        /*04c4*/ 	.word	0x000000ff
        /*04c8*/ 	.word	0x00000330
        /*04cc*/ 	.short	0x0100
        /*04ce*/ 	.byte	0x06
	.zero		1


	//   ....[62]....
        /*04d0*/ 	.word	0x00000a30
        /*04d4*/ 	.word	0x000000ff
        /*04d8*/ 	.word	0x000000f8
        /*04dc*/ 	.short	0x0100
        /*04de*/ 	.byte	0x06
	.zero		1


	//   ....[63]....
        /*04e0*/ 	.word	0x00000a40
        /*04e4*/ 	.word	0x000000ff
        /*04e8*/ 	.word	0x00000338
        /*04ec*/ 	.short	0x0100
        /*04ee*/ 	.byte	0x06
	.zero		1


	//   ....[64]....
        /*04f0*/ 	.word	0x00000a50
        /*04f4*/ 	.word	0x000000ff
        /*04f8*/ 	.word	0x00000100
        /*04fc*/ 	.short	0x0100
        /*04fe*/ 	.byte	0x06
	.zero		1


	//   ....[65]....
        /*0500*/ 	.word	0x00000a60
        /*0504*/ 	.word	0x000000ff
        /*0508*/ 	.word	0x00000340
        /*050c*/ 	.short	0x0100
        /*050e*/ 	.byte	0x06
	.zero		1


	//   ....[66]....
        /*0510*/ 	.word	0x00000a70
        /*0514*/ 	.word	0x000000ff
        /*0518*/ 	.word	0x00000108
        /*051c*/ 	.short	0x0100
        /*051e*/ 	.byte	0x06
	.zero		1


	//   ....[67]....
        /*0520*/ 	.word	0x00000a80
        /*0524*/ 	.word	0x000000ff
        /*0528*/ 	.word	0x00000348
        /*052c*/ 	.short	0x0100
        /*052e*/ 	.byte	0x06
	.zero		1


	//   ....[68]....
        /*0530*/ 	.word	0x00000a90
        /*0534*/ 	.word	0x000000ff
        /*0538*/ 	.word	0x00000110
        /*053c*/ 	.short	0x0100
        /*053e*/ 	.byte	0x06
	.zero		1


	//   ....[69]....
        /*0540*/ 	.word	0x00000aa0
        /*0544*/ 	.word	0x000000ff
        /*0548*/ 	.word	0x00000350
        /*054c*/ 	.short	0x0100
        /*054e*/ 	.byte	0x06
	.zero		1


	//   ....[70]....
        /*0550*/ 	.word	0x00000ab0
        /*0554*/ 	.word	0x000000ff
        /*0558*/ 	.word	0x00000118
        /*055c*/ 	.short	0x0100
        /*055e*/ 	.byte	0x06
	.zero		1


	//   ....[71]....
        /*0560*/ 	.word	0x00000ac0
        /*0564*/ 	.word	0x000000ff
        /*0568*/ 	.word	0x00000358
        /*056c*/ 	.short	0x0100
        /*056e*/ 	.byte	0x06
	.zero		1


	//   ....[72]....
        /*0570*/ 	.word	0x00000ad0
        /*0574*/ 	.word	0x000000ff
        /*0578*/ 	.word	0x00000120
        /*057c*/ 	.short	0x0100
        /*057e*/ 	.byte	0x06
	.zero		1


	//   ....[73]....
        /*0580*/ 	.word	0x00000ae0
        /*0584*/ 	.word	0x000000ff
        /*0588*/ 	.word	0x00000360
        /*058c*/ 	.short	0x0100
        /*058e*/ 	.byte	0x06
	.zero		1


	//   ....[74]....
        /*0590*/ 	.word	0x00000af0
        /*0594*/ 	.word	0x000000ff
        /*0598*/ 	.word	0x00000128
        /*059c*/ 	.short	0x0100
        /*059e*/ 	.byte	0x06
	.zero		1


	//   ....[75]....
        /*05a0*/ 	.word	0x00000b00
        /*05a4*/ 	.word	0x000000ff
        /*05a8*/ 	.word	0x00000368
        /*05ac*/ 	.short	0x0100
        /*05ae*/ 	.byte	0x06
	.zero		1


	//   ....[76]....
        /*05b0*/ 	.word	0x00000b10
        /*05b4*/ 	.word	0x000000ff
        /*05b8*/ 	.word	0x00000130
        /*05bc*/ 	.short	0x0100
        /*05be*/ 	.byte	0x06
	.zero		1


	//   ....[77]....
        /*05c0*/ 	.word	0x00000b20
        /*05c4*/ 	.word	0x000000ff
        /*05c8*/ 	.word	0x00000370
        /*05cc*/ 	.short	0x0100
        /*05ce*/ 	.byte	0x06
	.zero		1


	//   ....[78]....
        /*05d0*/ 	.word	0x00000b30
        /*05d4*/ 	.word	0x000000ff
        /*05d8*/ 	.word	0x00000138
        /*05dc*/ 	.short	0x0100
        /*05de*/ 	.byte	0x06
	.zero		1


	//   ....[79]....
        /*05e0*/ 	.word	0x00000b40
        /*05e4*/ 	.word	0x000000ff
        /*05e8*/ 	.word	0x00000378
        /*05ec*/ 	.short	0x0100
        /*05ee*/ 	.byte	0x06
	.zero		1


	//   ....[80]....
        /*05f0*/ 	.word	0x00000b50
        /*05f4*/ 	.word	0x000000ff
        /*05f8*/ 	.word	0x00000140
        /*05fc*/ 	.short	0x0100
        /*05fe*/ 	.byte	0x06
	.zero		1


	//   ....[81]....
        /*0600*/ 	.word	0x00000b60
        /*0604*/ 	.word	0x000000ff
        /*0608*/ 	.word	0x00000380
        /*060c*/ 	.short	0x0100
        /*060e*/ 	.byte	0x06
	.zero		1


	//   ....[82]....
        /*0610*/ 	.word	0x00000b70
        /*0614*/ 	.word	0x000000ff
        /*0618*/ 	.word	0x00000148
        /*061c*/ 	.short	0x0100
        /*061e*/ 	.byte	0x06
	.zero		1


	//   ....[83]....
        /*0620*/ 	.word	0x00000b80
        /*0624*/ 	.word	0x000000ff
        /*0628*/ 	.word	0x00000388
        /*062c*/ 	.short	0x0100
        /*062e*/ 	.byte	0x06
	.zero		1


	//   ....[84]....
        /*0630*/ 	.word	0x00000b90
        /*0634*/ 	.word	0x000000ff
        /*0638*/ 	.word	0x00000150
        /*063c*/ 	.short	0x0100
        /*063e*/ 	.byte	0x06
	.zero		1


	//   ....[85]....
        /*0640*/ 	.word	0x00000ba0
        /*0644*/ 	.word	0x000000ff
        /*0648*/ 	.word	0x00000390
        /*064c*/ 	.short	0x0100
        /*064e*/ 	.byte	0x06
	.zero		1


	//   ....[86]....
        /*0650*/ 	.word	0x00000bb0
        /*0654*/ 	.word	0x000000ff
        /*0658*/ 	.word	0x00000158
        /*065c*/ 	.short	0x0100
        /*065e*/ 	.byte	0x06
	.zero		1


	//   ....[87]....
        /*0660*/ 	.word	0x00000bc0
        /*0664*/ 	.word	0x000000ff
        /*0668*/ 	.word	0x00000398
        /*066c*/ 	.short	0x0100
        /*066e*/ 	.byte	0x06
	.zero		1


	//   ....[88]....
        /*0670*/ 	.word	0x00000bd0
        /*0674*/ 	.word	0x000000ff
        /*0678*/ 	.word	0x00000160
        /*067c*/ 	.short	0x0100
        /*067e*/ 	.byte	0x06
	.zero		1


	//   ....[89]....
        /*0680*/ 	.word	0x00000be0
        /*0684*/ 	.word	0x000000ff
        /*0688*/ 	.word	0x000003a0
        /*068c*/ 	.short	0x0100
        /*068e*/ 	.byte	0x06
	.zero		1


	//   ....[90]....
        /*0690*/ 	.word	0x00000bf0
        /*0694*/ 	.word	0x000000ff
        /*0698*/ 	.word	0x00000168
        /*069c*/ 	.short	0x0100
        /*069e*/ 	.byte	0x06
	.zero		1


	//   ....[91]....
        /*06a0*/ 	.word	0x00000c00
        /*06a4*/ 	.word	0x000000ff
        /*06a8*/ 	.word	0x000003a8
        /*06ac*/ 	.short	0x0100
        /*06ae*/ 	.byte	0x06
	.zero		1


	//   ....[92]....
        /*06b0*/ 	.word	0x00000c10
        /*06b4*/ 	.word	0x000000ff
        /*06b8*/ 	.word	0x00000170
        /*06bc*/ 	.short	0x0100
        /*06be*/ 	.byte	0x06
	.zero		1


	//   ....[93]....
        /*06c0*/ 	.word	0x00000c20
        /*06c4*/ 	.word	0x000000ff
        /*06c8*/ 	.word	0x000003b0
        /*06cc*/ 	.short	0x0100
        /*06ce*/ 	.byte	0x06
	.zero		1


	//   ....[94]....
        /*06d0*/ 	.word	0x00000c30
        /*06d4*/ 	.word	0x000000ff
        /*06d8*/ 	.word	0x00000178
        /*06dc*/ 	.short	0x0100
        /*06de*/ 	.byte	0x06
	.zero		1


	//   ....[95]....
        /*06e0*/ 	.word	0x00000c40
        /*06e4*/ 	.word	0x000000ff
        /*06e8*/ 	.word	0x000003b8
        /*06ec*/ 	.short	0x0100
        /*06ee*/ 	.byte	0x06
	.zero		1


	//   ....[96]....
        /*06f0*/ 	.word	0x00000c50
        /*06f4*/ 	.word	0x000000ff
        /*06f8*/ 	.word	0x00000180
        /*06fc*/ 	.short	0x0100
        /*06fe*/ 	.byte	0x06
	.zero		1


	//   ....[97]....
        /*0700*/ 	.word	0x00000c60
        /*0704*/ 	.word	0x000000ff
        /*0708*/ 	.word	0x000003c0
        /*070c*/ 	.short	0x0100
        /*070e*/ 	.byte	0x06
	.zero		1


	//   ....[98]....
        /*0710*/ 	.word	0x00000c70
        /*0714*/ 	.word	0x000000ff
        /*0718*/ 	.word	0x00000188
        /*071c*/ 	.short	0x0100
        /*071e*/ 	.byte	0x06
	.zero		1


	//   ....[99]....
        /*0720*/ 	.word	0x00000c80
        /*0724*/ 	.word	0x000000ff
        /*0728*/ 	.word	0x000003c8
        /*072c*/ 	.short	0x0100
        /*072e*/ 	.byte	0x06
	.zero		1


	//   ....[100]....
        /*0730*/ 	.word	0x00000c90
        /*0734*/ 	.word	0x000000ff
        /*0738*/ 	.word	0x00000190
        /*073c*/ 	.short	0x0100
        /*073e*/ 	.byte	0x06
	.zero		1


	//   ....[101]....
        /*0740*/ 	.word	0x00000ca0
        /*0744*/ 	.word	0x000000ff
        /*0748*/ 	.word	0x000003d0
        /*074c*/ 	.short	0x0100
        /*074e*/ 	.byte	0x06
	.zero		1


	//   ....[102]....
        /*0750*/ 	.word	0x00000cb0
        /*0754*/ 	.word	0x000000ff
        /*0758*/ 	.word	0x00000198
        /*075c*/ 	.short	0x0100
        /*075e*/ 	.byte	0x06
	.zero		1


	//   ....[103]....
        /*0760*/ 	.word	0x00000cc0
        /*0764*/ 	.word	0x000000ff
        /*0768*/ 	.word	0x000003d8
        /*076c*/ 	.short	0x0100
        /*076e*/ 	.byte	0x06
	.zero		1


	//   ....[104]....
        /*0770*/ 	.word	0x00000cd0
        /*0774*/ 	.word	0x000000ff
        /*0778*/ 	.word	0x000001a0
        /*077c*/ 	.short	0x0100
        /*077e*/ 	.byte	0x06
	.zero		1


	//   ....[105]....
        /*0780*/ 	.word	0x00000ce0
        /*0784*/ 	.word	0x000000ff
        /*0788*/ 	.word	0x000003e0
        /*078c*/ 	.short	0x0100
        /*078e*/ 	.byte	0x06
	.zero		1


	//   ....[106]....
        /*0790*/ 	.word	0x00000cf0
        /*0794*/ 	.word	0x000000ff
        /*0798*/ 	.word	0x000001a8
        /*079c*/ 	.short	0x0100
        /*079e*/ 	.byte	0x06
	.zero		1


	//   ....[107]....
        /*07a0*/ 	.word	0x00000d00
        /*07a4*/ 	.word	0x000000ff
        /*07a8*/ 	.word	0x000003e8
        /*07ac*/ 	.short	0x0100
        /*07ae*/ 	.byte	0x06
	.zero		1


	//   ....[108]....
        /*07b0*/ 	.word	0x00000d10
        /*07b4*/ 	.word	0x000000ff
        /*07b8*/ 	.word	0x000001b0
        /*07bc*/ 	.short	0x0100
        /*07be*/ 	.byte	0x06
	.zero		1


	//   ....[109]....
        /*07c0*/ 	.word	0x00000d20
        /*07c4*/ 	.word	0x000000ff
        /*07c8*/ 	.word	0x000003f0
        /*07cc*/ 	.short	0x0100
        /*07ce*/ 	.byte	0x06
	.zero		1


	//   ....[110]....
        /*07d0*/ 	.word	0x00000d30
        /*07d4*/ 	.word	0x000000ff
        /*07d8*/ 	.word	0x000001b8
        /*07dc*/ 	.short	0x0100
        /*07de*/ 	.byte	0x06
	.zero		1


	//   ....[111]....
        /*07e0*/ 	.word	0x00000d40
        /*07e4*/ 	.word	0x000000ff
        /*07e8*/ 	.word	0x000003f8
        /*07ec*/ 	.short	0x0100
        /*07ee*/ 	.byte	0x06
	.zero		1


	//   ....[112]....
        /*07f0*/ 	.word	0x00000d50
        /*07f4*/ 	.word	0x000000ff
        /*07f8*/ 	.word	0x000001c0
        /*07fc*/ 	.short	0x0100
        /*07fe*/ 	.byte	0x06
	.zero		1


	//   ....[113]....
        /*0800*/ 	.word	0x00000d60
        /*0804*/ 	.word	0x000000ff
        /*0808*/ 	.word	0x00000400
        /*080c*/ 	.short	0x0100
        /*080e*/ 	.byte	0x06
	.zero		1


	//   ....[114]....
        /*0810*/ 	.word	0x00000d70
        /*0814*/ 	.word	0x000000ff
        /*0818*/ 	.word	0x000001c8
        /*081c*/ 	.short	0x0100
        /*081e*/ 	.byte	0x06
	.zero		1


	//   ....[115]....
        /*0820*/ 	.word	0x00000d80
        /*0824*/ 	.word	0x000000ff
        /*0828*/ 	.word	0x00000408
        /*082c*/ 	.short	0x0100
        /*082e*/ 	.byte	0x06
	.zero		1


	//   ....[116]....
        /*0830*/ 	.word	0x00000d90
        /*0834*/ 	.word	0x000000ff
        /*0838*/ 	.word	0x000001d0
        /*083c*/ 	.short	0x0100
        /*083e*/ 	.byte	0x06
	.zero		1


	//   ....[117]....
        /*0840*/ 	.word	0x00000da0
        /*0844*/ 	.word	0x000000ff
        /*0848*/ 	.word	0x00000410
        /*084c*/ 	.short	0x0100
        /*084e*/ 	.byte	0x06
	.zero		1


	//   ....[118]....
        /*0850*/ 	.word	0x00000db0
        /*0854*/ 	.word	0x000000ff
        /*0858*/ 	.word	0x000001d8
        /*085c*/ 	.short	0x0100
        /*085e*/ 	.byte	0x06
	.zero		1


	//   ....[119]....
        /*0860*/ 	.word	0x00000dc0
        /*0864*/ 	.word	0x000000ff
        /*0868*/ 	.word	0x00000418
        /*086c*/ 	.short	0x0100
        /*086e*/ 	.byte	0x06
	.zero		1


	//   ....[120]....
        /*0870*/ 	.word	0x00000dd0
        /*0874*/ 	.word	0x000000ff
        /*0878*/ 	.word	0x000001e0
        /*087c*/ 	.short	0x0100
        /*087e*/ 	.byte	0x06
	.zero		1


	//   ....[121]....
        /*0880*/ 	.word	0x00000de0
        /*0884*/ 	.word	0x000000ff
        /*0888*/ 	.word	0x00000420
        /*088c*/ 	.short	0x0100
        /*088e*/ 	.byte	0x06
	.zero		1


	//   ....[122]....
        /*0890*/ 	.word	0x00000df0
        /*0894*/ 	.word	0x000000ff
        /*0898*/ 	.word	0x000001e8
        /*089c*/ 	.short	0x0100
        /*089e*/ 	.byte	0x06
	.zero		1


	//   ....[123]....
        /*08a0*/ 	.word	0x00000e00
        /*08a4*/ 	.word	0x000000ff
        /*08a8*/ 	.word	0x00000428
        /*08ac*/ 	.short	0x0100
        /*08ae*/ 	.byte	0x06
	.zero		1


	//   ....[124]....
        /*08b0*/ 	.word	0x00000e10
        /*08b4*/ 	.word	0x000000ff
        /*08b8*/ 	.word	0x000001f0
        /*08bc*/ 	.short	0x0100
        /*08be*/ 	.byte	0x06
	.zero		1


	//   ....[125]....
        /*08c0*/ 	.word	0x00000e20
        /*08c4*/ 	.word	0x000000ff
        /*08c8*/ 	.word	0x00000430
        /*08cc*/ 	.short	0x0100
        /*08ce*/ 	.byte	0x06
	.zero		1


	//   ....[126]....
        /*08d0*/ 	.word	0x00000e30
        /*08d4*/ 	.word	0x000000ff
        /*08d8*/ 	.word	0x000001f8
        /*08dc*/ 	.short	0x0100
        /*08de*/ 	.byte	0x06
	.zero		1


	//   ....[127]....
        /*08e0*/ 	.word	0x00000e40
        /*08e4*/ 	.word	0x000000ff
        /*08e8*/ 	.word	0x00000438
        /*08ec*/ 	.short	0x0100
        /*08ee*/ 	.byte	0x06
	.zero		1


	//   ....[128]....
        /*08f0*/ 	.word	0x00000e50
        /*08f4*/ 	.word	0x000000ff
        /*08f8*/ 	.word	0x00000200
        /*08fc*/ 	.short	0x0100
        /*08fe*/ 	.byte	0x06
	.zero		1


	//   ....[129]....
        /*0900*/ 	.word	0x00000e60
        /*0904*/ 	.word	0x000000ff
        /*0908*/ 	.word	0x00000440
        /*090c*/ 	.short	0x0100
        /*090e*/ 	.byte	0x06
	.zero		1


	//   ....[130]....
        /*0910*/ 	.word	0x00000e70
        /*0914*/ 	.word	0x000000ff
        /*0918*/ 	.word	0x00000208
        /*091c*/ 	.short	0x0100
        /*091e*/ 	.byte	0x06
	.zero		1


	//   ....[131]....
        /*0920*/ 	.word	0x00000e80
        /*0924*/ 	.word	0x000000ff
        /*0928*/ 	.word	0x00000448
        /*092c*/ 	.short	0x0100
        /*092e*/ 	.byte	0x06
	.zero		1


	//   ....[132]....
        /*0930*/ 	.word	0x00000e90
        /*0934*/ 	.word	0x000000ff
        /*0938*/ 	.word	0x00000210
        /*093c*/ 	.short	0x0100
        /*093e*/ 	.byte	0x06
	.zero		1


	//   ....[133]....
        /*0940*/ 	.word	0x00000ea0
        /*0944*/ 	.word	0x000000ff
        /*0948*/ 	.word	0x00000450
        /*094c*/ 	.short	0x0100
        /*094e*/ 	.byte	0x06
	.zero		1


	//   ....[134]....
        /*0950*/ 	.word	0x00000eb0
        /*0954*/ 	.word	0x000000ff
        /*0958*/ 	.word	0x00000218
        /*095c*/ 	.short	0x0100
        /*095e*/ 	.byte	0x06
	.zero		1


	//   ....[135]....
        /*0960*/ 	.word	0x00000ec0
        /*0964*/ 	.word	0x000000ff
        /*0968*/ 	.word	0x00000458
        /*096c*/ 	.short	0x0100
        /*096e*/ 	.byte	0x06
	.zero		1


	//   ....[136]....
        /*0970*/ 	.word	0x00000ed0
        /*0974*/ 	.word	0x000000ff
        /*0978*/ 	.word	0x00000220
        /*097c*/ 	.short	0x0100
        /*097e*/ 	.byte	0x06
	.zero		1


	//   ....[137]....
        /*0980*/ 	.word	0x00000ee0
        /*0984*/ 	.word	0x000000ff
        /*0988*/ 	.word	0x00000460
        /*098c*/ 	.short	0x0100
        /*098e*/ 	.byte	0x06
	.zero		1


	//   ....[138]....
        /*0990*/ 	.word	0x00000ef0
        /*0994*/ 	.word	0x000000ff
        /*0998*/ 	.word	0x00000228
        /*099c*/ 	.short	0x0100
        /*099e*/ 	.byte	0x06
	.zero		1


	//   ....[139]....
        /*09a0*/ 	.word	0x00000f00
        /*09a4*/ 	.word	0x000000ff
        /*09a8*/ 	.word	0x00000468
        /*09ac*/ 	.short	0x0100
        /*09ae*/ 	.byte	0x06
	.zero		1


	//   ....[140]....
        /*09b0*/ 	.word	0x00000f10
        /*09b4*/ 	.word	0x000000ff
        /*09b8*/ 	.word	0x00000230
        /*09bc*/ 	.short	0x0100
        /*09be*/ 	.byte	0x06
	.zero		1


	//   ....[141]....
        /*09c0*/ 	.word	0x00000f20
        /*09c4*/ 	.word	0x000000ff
        /*09c8*/ 	.word	0x00000470
        /*09cc*/ 	.short	0x0100
        /*09ce*/ 	.byte	0x06
	.zero		1


	//   ....[142]....
        /*09d0*/ 	.word	0x00000f30
        /*09d4*/ 	.word	0x000000ff
        /*09d8*/ 	.word	0x00000238
        /*09dc*/ 	.short	0x0100
        /*09de*/ 	.byte	0x06
	.zero		1


	//   ....[143]....
        /*09e0*/ 	.word	0x00000f40
        /*09e4*/ 	.word	0x000000ff
        /*09e8*/ 	.word	0x00000478
        /*09ec*/ 	.short	0x0100
        /*09ee*/ 	.byte	0x06
	.zero		1


	//   ....[144]....
        /*09f0*/ 	.word	0x00001070
        /*09f4*/ 	.word	0x000000ff
        /*09f8*/ 	.word	0x00000480
        /*09fc*/ 	.short	0x0100
        /*09fe*/ 	.byte	0x06
	.zero		1


	//   ....[145]....
        /*0a00*/ 	.word	0x00001080
        /*0a04*/ 	.word	0x000000ff
        /*0a08*/ 	.word	0x00000488
        /*0a0c*/ 	.short	0x0100
        /*0a0e*/ 	.byte	0x06
	.zero		1


	//   ....[146]....
        /*0a10*/ 	.word	0x00001160
        /*0a14*/ 	.word	0x000000ff
        /*0a18*/ 	.word	0x00000490
        /*0a1c*/ 	.short	0x0100
        /*0a1e*/ 	.byte	0x05
	.zero		1


	//   ....[147]....
        /*0a20*/ 	.word	0x00001170
        /*0a24*/ 	.word	0x000000ff
        /*0a28*/ 	.word	0x00000498
        /*0a2c*/ 	.short	0x0100
        /*0a2e*/ 	.byte	0x05
	.zero		1


	//   ....[148]....
        /*0a30*/ 	.word	0x000012a0
        /*0a34*/ 	.word	0x000000ff
        /*0a38*/ 	.word	0x000004a0
        /*0a3c*/ 	.short	0x0100
        /*0a3e*/ 	.byte	0x05
	.zero		1


	//   ....[149]....
        /*0a40*/ 	.word	0x000012b0
        /*0a44*/ 	.word	0x000000ff
        /*0a48*/ 	.word	0x000004b0
        /*0a4c*/ 	.short	0x0100
        /*0a4e*/ 	.byte	0x05
	.zero		1


	//   ....[150]....
        /*0a50*/ 	.word	0x000012c0
        /*0a54*/ 	.word	0x000000ff
        /*0a58*/ 	.word	0x000004a8
        /*0a5c*/ 	.short	0x0100
        /*0a5e*/ 	.byte	0x05
	.zero		1


	//   ....[151]....
        /*0a60*/ 	.word	0x000012d0
        /*0a64*/ 	.word	0x000000ff
        /*0a68*/ 	.word	0x000004b8
        /*0a6c*/ 	.short	0x0100
        /*0a6e*/ 	.byte	0x05
	.zero		1


	//   ....[152]....
        /*0a70*/ 	.word	0x000013f0
        /*0a74*/ 	.word	0x000000ff
        /*0a78*/ 	.word	0x000004c0
        /*0a7c*/ 	.short	0x0100
        /*0a7e*/ 	.byte	0x06
	.zero		1


	//   ....[153]....
        /*0a80*/ 	.word	0x00001400
        /*0a84*/ 	.word	0x000000ff
        /*0a88*/ 	.word	0x000004e0
        /*0a8c*/ 	.short	0x0100
        /*0a8e*/ 	.byte	0x06
	.zero		1


	//   ....[154]....
        /*0a90*/ 	.word	0x00001410
        /*0a94*/ 	.word	0x000000ff
        /*0a98*/ 	.word	0x000004c8
        /*0a9c*/ 	.short	0x0100
        /*0a9e*/ 	.byte	0x06
	.zero		1


	//   ....[155]....
        /*0aa0*/ 	.word	0x00001420
        /*0aa4*/ 	.word	0x000000ff
        /*0aa8*/ 	.word	0x000004e8
        /*0aac*/ 	.short	0x0100
        /*0aae*/ 	.byte	0x06
	.zero		1


	//   ....[156]....
        /*0ab0*/ 	.word	0x00001430
        /*0ab4*/ 	.word	0x000000ff
        /*0ab8*/ 	.word	0x000004d0
        /*0abc*/ 	.short	0x0100
        /*0abe*/ 	.byte	0x06
	.zero		1


	//   ....[157]....
        /*0ac0*/ 	.word	0x00001440
        /*0ac4*/ 	.word	0x000000ff
        /*0ac8*/ 	.word	0x000004f0
        /*0acc*/ 	.short	0x0100
        /*0ace*/ 	.byte	0x06
	.zero		1


	//   ....[158]....
        /*0ad0*/ 	.word	0x00001450
        /*0ad4*/ 	.word	0x000000ff
        /*0ad8*/ 	.word	0x000004d8
        /*0adc*/ 	.short	0x0100
        /*0ade*/ 	.byte	0x06
	.zero		1


	//   ....[159]....
        /*0ae0*/ 	.word	0x00001460
        /*0ae4*/ 	.word	0x000000ff
        /*0ae8*/ 	.word	0x000004f8
        /*0aec*/ 	.short	0x0100
        /*0aee*/ 	.byte	0x06
	.zero		1


	//   ....[160]....
        /*0af0*/ 	.word	0x00001550
        /*0af4*/ 	.word	0x000000ff
        /*0af8*/ 	.word	0x00000500
        /*0afc*/ 	.short	0x0100
        /*0afe*/ 	.byte	0x05
	.zero		1


	//   ....[161]....
        /*0b00*/ 	.word	0x00001560
        /*0b04*/ 	.word	0x000000ff
        /*0b08*/ 	.word	0x00000510
        /*0b0c*/ 	.short	0x0100
        /*0b0e*/ 	.byte	0x05
	.zero		1


	//   ....[162]....
        /*0b10*/ 	.word	0x00001570
        /*0b14*/ 	.word	0x000000ff
        /*0b18*/ 	.word	0x00000508
        /*0b1c*/ 	.short	0x0100
        /*0b1e*/ 	.byte	0x05
	.zero		1


	//   ....[163]....
        /*0b20*/ 	.word	0x00001580
        /*0b24*/ 	.word	0x000000ff
        /*0b28*/ 	.word	0x00000518
        /*0b2c*/ 	.short	0x0100
        /*0b2e*/ 	.byte	0x05
	.zero		1


	//   ....[164]....
        /*0b30*/ 	.word	0x00001680
        /*0b34*/ 	.word	0x000000ff
        /*0b38*/ 	.word	0x00000520
        /*0b3c*/ 	.short	0x0100
        /*0b3e*/ 	.byte	0x04
	.zero		1


	//   ....[165]....
        /*0b40*/ 	.word	0x00002480
        /*0b44*/ 	.word	0x00000000
        /*0b48*/ 	.word	0x00000510
        /*0b4c*/ 	.short	0x010a
        /*0b4e*/ 	.byte	0xff
	.zero		1


	//   ....[166]....
        /*0b50*/ 	.word	0x000024b0
        /*0b54*/ 	.word	0x00000000
        /*0b58*/ 	.word	0x00000500
        /*0b5c*/ 	.short	0x0101
        /*0b5e*/ 	.byte	0xff
	.zero		1


	//   ....[167]....
        /*0b60*/ 	.word	0x00002570
        /*0b64*/ 	.word	0x000000ff
        /*0b68*/ 	.word	0x00000240
        /*0b6c*/ 	.short	0x010a
        /*0b6e*/ 	.byte	0x04
	.zero		1


	//   ....[168]....
        /*0b70*/ 	.word	0x00002620
        /*0b74*/ 	.word	0x000000ff
        /*0b78*/ 	.word	0x00000240
        /*0b7c*/ 	.short	0x010a
        /*0b7e*/ 	.byte	0x21
	.zero		1


	//   ....[169]....
        /*0b80*/ 	.word	0x000027e0
        /*0b84*/ 	.word	0x000000ff
        /*0b88*/ 	.word	0x00000240
        /*0b8c*/ 	.short	0x010a
        /*0b8e*/ 	.byte	0x04
	.zero		1


	//   ....[170]....
        /*0b90*/ 	.word	0x000028f0
        /*0b94*/ 	.word	0x000000ff
        /*0b98*/ 	.word	0x00000498
        /*0b9c*/ 	.short	0x0101
        /*0b9e*/ 	.byte	0x11
	.zero		1


	//   ....[171]....
        /*0ba0*/ 	.word	0x00002910
        /*0ba4*/ 	.word	0x000000ff
        /*0ba8*/ 	.word	0x00000240
        /*0bac*/ 	.short	0x010a
        /*0bae*/ 	.byte	0x05
	.zero		1


	//   ....[172]....
        /*0bb0*/ 	.word	0x00002990
        /*0bb4*/ 	.word	0x000000ff
        /*0bb8*/ 	.word	0x00000240
        /*0bbc*/ 	.short	0x010a
        /*0bbe*/ 	.byte	0x21
	.zero		1


	//   ....[173]....
        /*0bc0*/ 	.word	0x00002b20
        /*0bc4*/ 	.word	0x000000ff
        /*0bc8*/ 	.word	0x00000240
        /*0bcc*/ 	.short	0x010a
        /*0bce*/ 	.byte	0x05
	.zero		1


	//   ....[174]....
        /*0bd0*/ 	.word	0x00002c50
        /*0bd4*/ 	.word	0x00000003
        /*0bd8*/ 	.word	0x000004a0
        /*0bdc*/ 	.short	0x010a
        /*0bde*/ 	.byte	0xff
	.zero		1


	//   ....[175]....
        /*0be0*/ 	.word	0x00002da0
        /*0be4*/ 	.word	0x00000000
        /*0be8*/ 	.word	0x00000000
        /*0bec*/ 	.short	0x0101
        /*0bee*/ 	.byte	0xff
	.zero		1


	//   ....[176]....
        /*0bf0*/ 	.word	0x000032c0
        /*0bf4*/ 	.word	0x000000ff
        /*0bf8*/ 	.word	0x00000000
        /*0bfc*/ 	.short	0x010a
        /*0bfe*/ 	.byte	0x04
	.zero		1


	//   ....[177]....
        /*0c00*/ 	.word	0x00003350
        /*0c04*/ 	.word	0x000000ff
        /*0c08*/ 	.word	0x00000000
        /*0c0c*/ 	.short	0x010a
        /*0c0e*/ 	.byte	0x04
	.zero		1


	//   ....[178]....
        /*0c10*/ 	.word	0x000033e0
        /*0c14*/ 	.word	0x000000ff
        /*0c18*/ 	.word	0x00000000
        /*0c1c*/ 	.short	0x010a
        /*0c1e*/ 	.byte	0x04
	.zero		1


	//   ....[179]....
        /*0c20*/ 	.word	0x00003470
        /*0c24*/ 	.word	0x000000ff
        /*0c28*/ 	.word	0x00000000
        /*0c2c*/ 	.short	0x010a
        /*0c2e*/ 	.byte	0x04
	.zero		1


	//   ....[180]....
        /*0c30*/ 	.word	0x00003500
        /*0c34*/ 	.word	0x000000ff
        /*0c38*/ 	.word	0x00000000
        /*0c3c*/ 	.short	0x010a
        /*0c3e*/ 	.byte	0x04
	.zero		1


	//   ....[181]....
        /*0c40*/ 	.word	0x00003590
        /*0c44*/ 	.word	0x000000ff
        /*0c48*/ 	.word	0x00000000
        /*0c4c*/ 	.short	0x010a
        /*0c4e*/ 	.byte	0x04
	.zero		1


	//   ....[182]....
        /*0c50*/ 	.word	0x00003620
        /*0c54*/ 	.word	0x000000ff
        /*0c58*/ 	.word	0x00000000
        /*0c5c*/ 	.short	0x010a
        /*0c5e*/ 	.byte	0x04
	.zero		1


	//   ....[183]....
        /*0c60*/ 	.word	0x000036b0
        /*0c64*/ 	.word	0x000000ff
        /*0c68*/ 	.word	0x00000000
        /*0c6c*/ 	.short	0x010a
        /*0c6e*/ 	.byte	0x04
	.zero		1


	//   ....[184]....
        /*0c70*/ 	.word	0x00003740
        /*0c74*/ 	.word	0x000000ff
        /*0c78*/ 	.word	0x00000000
        /*0c7c*/ 	.short	0x010a
        /*0c7e*/ 	.byte	0x04
	.zero		1


	//   ....[185]....
        /*0c80*/ 	.word	0x000037d0
        /*0c84*/ 	.word	0x000000ff
        /*0c88*/ 	.word	0x00000000
        /*0c8c*/ 	.short	0x010a
        /*0c8e*/ 	.byte	0x04
	.zero		1


	//   ....[186]....
        /*0c90*/ 	.word	0x00003860
        /*0c94*/ 	.word	0x000000ff
        /*0c98*/ 	.word	0x00000000
        /*0c9c*/ 	.short	0x010a
        /*0c9e*/ 	.byte	0x04
	.zero		1


	//   ....[187]....
        /*0ca0*/ 	.word	0x000038f0
        /*0ca4*/ 	.word	0x000000ff
        /*0ca8*/ 	.word	0x00000000
        /*0cac*/ 	.short	0x010a
        /*0cae*/ 	.byte	0x04
	.zero		1


	//   ....[188]....
        /*0cb0*/ 	.word	0x00003980
        /*0cb4*/ 	.word	0x000000ff
        /*0cb8*/ 	.word	0x00000000
        /*0cbc*/ 	.short	0x010a
        /*0cbe*/ 	.byte	0x04
	.zero		1


	//   ....[189]....
        /*0cc0*/ 	.word	0x00003a10
        /*0cc4*/ 	.word	0x000000ff
        /*0cc8*/ 	.word	0x00000000
        /*0ccc*/ 	.short	0x010a
        /*0cce*/ 	.byte	0x04
	.zero		1


	//   ....[190]....
        /*0cd0*/ 	.word	0x00003aa0
        /*0cd4*/ 	.word	0x000000ff
        /*0cd8*/ 	.word	0x00000000
        /*0cdc*/ 	.short	0x010a
        /*0cde*/ 	.byte	0x04
	.zero		1


	//   ....[191]....
        /*0ce0*/ 	.word	0x00003b30
        /*0ce4*/ 	.word	0x000000ff
        /*0ce8*/ 	.word	0x00000000
        /*0cec*/ 	.short	0x010a
        /*0cee*/ 	.byte	0x04
	.zero		1


	//   ....[192]....
        /*0cf0*/ 	.word	0x00003bc0
        /*0cf4*/ 	.word	0x000000ff
        /*0cf8*/ 	.word	0x00000000
        /*0cfc*/ 	.short	0x010a
        /*0cfe*/ 	.byte	0x04
	.zero		1


	//   ....[193]....
        /*0d00*/ 	.word	0x00003c50
        /*0d04*/ 	.word	0x000000ff
        /*0d08*/ 	.word	0x00000000
        /*0d0c*/ 	.short	0x010a
        /*0d0e*/ 	.byte	0x04
	.zero		1


	//   ....[194]....
        /*0d10*/ 	.word	0x00003ce0
        /*0d14*/ 	.word	0x000000ff
        /*0d18*/ 	.word	0x00000000
        /*0d1c*/ 	.short	0x010a
        /*0d1e*/ 	.byte	0x04
	.zero		1


	//   ....[195]....
        /*0d20*/ 	.word	0x00003d70
        /*0d24*/ 	.word	0x000000ff
        /*0d28*/ 	.word	0x00000000
        /*0d2c*/ 	.short	0x010a
        /*0d2e*/ 	.byte	0x04
	.zero		1


	//   ....[196]....
        /*0d30*/ 	.word	0x00003e00
        /*0d34*/ 	.word	0x000000ff
        /*0d38*/ 	.word	0x00000000
        /*0d3c*/ 	.short	0x010a
        /*0d3e*/ 	.byte	0x04
	.zero		1


	//   ....[197]....
        /*0d40*/ 	.word	0x00003e90
        /*0d44*/ 	.word	0x000000ff
        /*0d48*/ 	.word	0x00000000
        /*0d4c*/ 	.short	0x010a
        /*0d4e*/ 	.byte	0x04
	.zero		1


	//   ....[198]....
        /*0d50*/ 	.word	0x00003f20
        /*0d54*/ 	.word	0x000000ff
        /*0d58*/ 	.word	0x00000000
        /*0d5c*/ 	.short	0x010a
        /*0d5e*/ 	.byte	0x04
	.zero		1


	//   ....[199]....
        /*0d60*/ 	.word	0x00003fb0
        /*0d64*/ 	.word	0x000000ff
        /*0d68*/ 	.word	0x00000000
        /*0d6c*/ 	.short	0x010a
        /*0d6e*/ 	.byte	0x04
	.zero		1


	//   ....[200]....
        /*0d70*/ 	.word	0x00004040
        /*0d74*/ 	.word	0x000000ff
        /*0d78*/ 	.word	0x00000000
        /*0d7c*/ 	.short	0x010a
        /*0d7e*/ 	.byte	0x04
	.zero		1


	//   ....[201]....
        /*0d80*/ 	.word	0x000040d0
        /*0d84*/ 	.word	0x000000ff
        /*0d88*/ 	.word	0x00000000
        /*0d8c*/ 	.short	0x010a
        /*0d8e*/ 	.byte	0x04
	.zero		1


	//   ....[202]....
        /*0d90*/ 	.word	0x00004160
        /*0d94*/ 	.word	0x000000ff
        /*0d98*/ 	.word	0x00000000
        /*0d9c*/ 	.short	0x010a
        /*0d9e*/ 	.byte	0x04
	.zero		1


	//   ....[203]....
        /*0da0*/ 	.word	0x000041f0
        /*0da4*/ 	.word	0x000000ff
        /*0da8*/ 	.word	0x00000000
        /*0dac*/ 	.short	0x010a
        /*0dae*/ 	.byte	0x04
	.zero		1


	//   ....[204]....
        /*0db0*/ 	.word	0x00004280
        /*0db4*/ 	.word	0x000000ff
        /*0db8*/ 	.word	0x00000000
        /*0dbc*/ 	.short	0x010a
        /*0dbe*/ 	.byte	0x04
	.zero		1


	//   ....[205]....
        /*0dc0*/ 	.word	0x00004310
        /*0dc4*/ 	.word	0x000000ff
        /*0dc8*/ 	.word	0x00000000
        /*0dcc*/ 	.short	0x010a
        /*0dce*/ 	.byte	0x04
	.zero		1


	//   ....[206]....
        /*0dd0*/ 	.word	0x000043a0
        /*0dd4*/ 	.word	0x000000ff
        /*0dd8*/ 	.word	0x00000000
        /*0ddc*/ 	.short	0x010a
        /*0dde*/ 	.byte	0x04
	.zero		1


	//   ....[207]....
        /*0de0*/ 	.word	0x00004430
        /*0de4*/ 	.word	0x000000ff
        /*0de8*/ 	.word	0x00000000
        /*0dec*/ 	.short	0x010a
        /*0dee*/ 	.byte	0x04
	.zero		1


	//   ....[208]....
        /*0df0*/ 	.word	0x000044c0
        /*0df4*/ 	.word	0x000000ff
        /*0df8*/ 	.word	0x00000000
        /*0dfc*/ 	.short	0x010a
        /*0dfe*/ 	.byte	0x04
	.zero		1


	//   ....[209]....
        /*0e00*/ 	.word	0x00004550
        /*0e04*/ 	.word	0x000000ff
        /*0e08*/ 	.word	0x00000000
        /*0e0c*/ 	.short	0x010a
        /*0e0e*/ 	.byte	0x04
	.zero		1


	//   ....[210]....
        /*0e10*/ 	.word	0x000045e0
        /*0e14*/ 	.word	0x000000ff
        /*0e18*/ 	.word	0x00000000
        /*0e1c*/ 	.short	0x010a
        /*0e1e*/ 	.byte	0x04
	.zero		1


	//   ....[211]....
        /*0e20*/ 	.word	0x00004670
        /*0e24*/ 	.word	0x000000ff
        /*0e28*/ 	.word	0x00000000
        /*0e2c*/ 	.short	0x010a
        /*0e2e*/ 	.byte	0x04
	.zero		1


	//   ....[212]....
        /*0e30*/ 	.word	0x00004700
        /*0e34*/ 	.word	0x000000ff
        /*0e38*/ 	.word	0x00000000
        /*0e3c*/ 	.short	0x010a
        /*0e3e*/ 	.byte	0x04
	.zero		1


	//   ....[213]....
        /*0e40*/ 	.word	0x00004790
        /*0e44*/ 	.word	0x000000ff
        /*0e48*/ 	.word	0x00000000
        /*0e4c*/ 	.short	0x010a
        /*0e4e*/ 	.byte	0x04
	.zero		1


	//   ....[214]....
        /*0e50*/ 	.word	0x00004820
        /*0e54*/ 	.word	0x000000ff
        /*0e58*/ 	.word	0x00000000
        /*0e5c*/ 	.short	0x010a
        /*0e5e*/ 	.byte	0x04
	.zero		1


	//   ....[215]....
        /*0e60*/ 	.word	0x000048b0
        /*0e64*/ 	.word	0x000000ff
        /*0e68*/ 	.word	0x00000000
        /*0e6c*/ 	.short	0x010a
        /*0e6e*/ 	.byte	0x04
	.zero		1


	//   ....[216]....
        /*0e70*/ 	.word	0x00004940
        /*0e74*/ 	.word	0x000000ff
        /*0e78*/ 	.word	0x00000000
        /*0e7c*/ 	.short	0x010a
        /*0e7e*/ 	.byte	0x04
	.zero		1


	//   ....[217]....
        /*0e80*/ 	.word	0x000049d0
        /*0e84*/ 	.word	0x000000ff
        /*0e88*/ 	.word	0x00000000
        /*0e8c*/ 	.short	0x010a
        /*0e8e*/ 	.byte	0x04
	.zero		1


	//   ....[218]....
        /*0e90*/ 	.word	0x00004a60
        /*0e94*/ 	.word	0x000000ff
        /*0e98*/ 	.word	0x00000000
        /*0e9c*/ 	.short	0x010a
        /*0e9e*/ 	.byte	0x04
	.zero		1


	//   ....[219]....
        /*0ea0*/ 	.word	0x00004af0
        /*0ea4*/ 	.word	0x000000ff
        /*0ea8*/ 	.word	0x00000000
        /*0eac*/ 	.short	0x010a
        /*0eae*/ 	.byte	0x04
	.zero		1


	//   ....[220]....
        /*0eb0*/ 	.word	0x00004b80
        /*0eb4*/ 	.word	0x000000ff
        /*0eb8*/ 	.word	0x00000000
        /*0ebc*/ 	.short	0x010a
        /*0ebe*/ 	.byte	0x04
	.zero		1


	//   ....[221]....
        /*0ec0*/ 	.word	0x00004c10
        /*0ec4*/ 	.word	0x000000ff
        /*0ec8*/ 	.word	0x00000000
        /*0ecc*/ 	.short	0x010a
        /*0ece*/ 	.byte	0x04
	.zero		1


	//   ....[222]....
        /*0ed0*/ 	.word	0x00004ca0
        /*0ed4*/ 	.word	0x000000ff
        /*0ed8*/ 	.word	0x00000000
        /*0edc*/ 	.short	0x010a
        /*0ede*/ 	.byte	0x04
	.zero		1


	//   ....[223]....
        /*0ee0*/ 	.word	0x00004d30
        /*0ee4*/ 	.word	0x000000ff
        /*0ee8*/ 	.word	0x00000000
        /*0eec*/ 	.short	0x010a
        /*0eee*/ 	.byte	0x04
	.zero		1


	//   ....[224]....
        /*0ef0*/ 	.word	0x00004dc0
        /*0ef4*/ 	.word	0x000000ff
        /*0ef8*/ 	.word	0x00000000
        /*0efc*/ 	.short	0x010a
        /*0efe*/ 	.byte	0x04
	.zero		1


	//   ....[225]....
        /*0f00*/ 	.word	0x00004e50
        /*0f04*/ 	.word	0x000000ff
        /*0f08*/ 	.word	0x00000000
        /*0f0c*/ 	.short	0x010a
        /*0f0e*/ 	.byte	0x04
	.zero		1


	//   ....[226]....
        /*0f10*/ 	.word	0x00004ee0
        /*0f14*/ 	.word	0x000000ff
        /*0f18*/ 	.word	0x00000000
        /*0f1c*/ 	.short	0x010a
        /*0f1e*/ 	.byte	0x04
	.zero		1


	//   ....[227]....
        /*0f20*/ 	.word	0x00004f70
        /*0f24*/ 	.word	0x000000ff
        /*0f28*/ 	.word	0x00000000
        /*0f2c*/ 	.short	0x010a
        /*0f2e*/ 	.byte	0x04
	.zero		1


	//   ....[228]....
        /*0f30*/ 	.word	0x00005000
        /*0f34*/ 	.word	0x000000ff
        /*0f38*/ 	.word	0x00000000
        /*0f3c*/ 	.short	0x010a
        /*0f3e*/ 	.byte	0x04
	.zero		1


	//   ....[229]....
        /*0f40*/ 	.word	0x00005090
        /*0f44*/ 	.word	0x000000ff
        /*0f48*/ 	.word	0x00000000
        /*0f4c*/ 	.short	0x010a
        /*0f4e*/ 	.byte	0x04
	.zero		1


	//   ....[230]....
        /*0f50*/ 	.word	0x00005120
        /*0f54*/ 	.word	0x000000ff
        /*0f58*/ 	.word	0x00000000
        /*0f5c*/ 	.short	0x010a
        /*0f5e*/ 	.byte	0x04
	.zero		1


	//   ....[231]....
        /*0f60*/ 	.word	0x000051b0
        /*0f64*/ 	.word	0x000000ff
        /*0f68*/ 	.word	0x00000000
        /*0f6c*/ 	.short	0x010a
        /*0f6e*/ 	.byte	0x04
	.zero		1


	//   ....[232]....
        /*0f70*/ 	.word	0x00005240
        /*0f74*/ 	.word	0x000000ff
        /*0f78*/ 	.word	0x00000000
        /*0f7c*/ 	.short	0x010a
        /*0f7e*/ 	.byte	0x04
	.zero		1


	//   ....[233]....
        /*0f80*/ 	.word	0x000052d0
        /*0f84*/ 	.word	0x000000ff
        /*0f88*/ 	.word	0x00000000
        /*0f8c*/ 	.short	0x010a
        /*0f8e*/ 	.byte	0x04
	.zero		1


	//   ....[234]....
        /*0f90*/ 	.word	0x00005360
        /*0f94*/ 	.word	0x000000ff
        /*0f98*/ 	.word	0x00000000
        /*0f9c*/ 	.short	0x010a
        /*0f9e*/ 	.byte	0x04
	.zero		1


	//   ....[235]....
        /*0fa0*/ 	.word	0x000053f0
        /*0fa4*/ 	.word	0x000000ff
        /*0fa8*/ 	.word	0x00000000
        /*0fac*/ 	.short	0x010a
        /*0fae*/ 	.byte	0x04
	.zero		1


	//   ....[236]....
        /*0fb0*/ 	.word	0x00005480
        /*0fb4*/ 	.word	0x000000ff
        /*0fb8*/ 	.word	0x00000000
        /*0fbc*/ 	.short	0x010a
        /*0fbe*/ 	.byte	0x04
	.zero		1


	//   ....[237]....
        /*0fc0*/ 	.word	0x00005510
        /*0fc4*/ 	.word	0x000000ff
        /*0fc8*/ 	.word	0x00000000
        /*0fcc*/ 	.short	0x010a
        /*0fce*/ 	.byte	0x04
	.zero		1


	//   ....[238]....
        /*0fd0*/ 	.word	0x000055a0
        /*0fd4*/ 	.word	0x000000ff
        /*0fd8*/ 	.word	0x00000000
        /*0fdc*/ 	.short	0x010a
        /*0fde*/ 	.byte	0x04
	.zero		1


	//   ....[239]....
        /*0fe0*/ 	.word	0x00005630
        /*0fe4*/ 	.word	0x000000ff
        /*0fe8*/ 	.word	0x00000000
        /*0fec*/ 	.short	0x010a
        /*0fee*/ 	.byte	0x04
	.zero		1


	//   ....[240]....
        /*0ff0*/ 	.word	0x000056c0
        /*0ff4*/ 	.word	0x000000ff
        /*0ff8*/ 	.word	0x00000000
        /*0ffc*/ 	.short	0x010a
        /*0ffe*/ 	.byte	0x04
	.zero		1


	//   ....[241]....
        /*1000*/ 	.word	0x00005750
        /*1004*/ 	.word	0x000000ff
        /*1008*/ 	.word	0x00000000
        /*100c*/ 	.short	0x010a
        /*100e*/ 	.byte	0x04
	.zero		1


	//   ....[242]....
        /*1010*/ 	.word	0x000057e0
        /*1014*/ 	.word	0x000000ff
        /*1018*/ 	.word	0x00000000
        /*101c*/ 	.short	0x010a
        /*101e*/ 	.byte	0x04
	.zero		1


	//   ....[243]....
        /*1020*/ 	.word	0x00005870
        /*1024*/ 	.word	0x000000ff
        /*1028*/ 	.word	0x00000000
        /*102c*/ 	.short	0x010a
        /*102e*/ 	.byte	0x04
	.zero		1


	//   ....[244]....
        /*1030*/ 	.word	0x00005900
        /*1034*/ 	.word	0x000000ff
        /*1038*/ 	.word	0x00000000
        /*103c*/ 	.short	0x010a
        /*103e*/ 	.byte	0x04
	.zero		1


	//   ....[245]....
        /*1040*/ 	.word	0x00005990
        /*1044*/ 	.word	0x000000ff
        /*1048*/ 	.word	0x00000000
        /*104c*/ 	.short	0x010a
        /*104e*/ 	.byte	0x04
	.zero		1


	//   ....[246]....
        /*1050*/ 	.word	0x00005a20
        /*1054*/ 	.word	0x000000ff
        /*1058*/ 	.word	0x00000000
        /*105c*/ 	.short	0x010a
        /*105e*/ 	.byte	0x04
	.zero		1


	//   ....[247]....
        /*1060*/ 	.word	0x00005ac0
        /*1064*/ 	.word	0x00000000
        /*1068*/ 	.word	0x00000000
        /*106c*/ 	.short	0x010a
        /*106e*/ 	.byte	0xff
	.zero		1


	//   ....[248]....
        /*1070*/ 	.word	0x00005be0
        /*1074*/ 	.word	0x00000002
        /*1078*/ 	.word	0x00000500
        /*107c*/ 	.short	0x010a
        /*107e*/ 	.byte	0xff
	.zero		1


	//   ....[249]....
        /*1080*/ 	.word	0x00005c50
        /*1084*/ 	.word	0x00000002
        /*1088*/ 	.word	0x00000000
        /*108c*/ 	.short	0x0101
        /*108e*/ 	.byte	0xff
	.zero		1


	//   ....[250]....
        /*1090*/ 	.word	0x00005c70
        /*1094*/ 	.word	0x000000ff
        /*1098*/ 	.word	0x000004b0
        /*109c*/ 	.short	0x010a
        /*109e*/ 	.byte	0x05
	.zero		1


	//   ....[251]....
        /*10a0*/ 	.word	0x00005d90
        /*10a4*/ 	.word	0x00000002
        /*10a8*/ 	.word	0x000004a0
        /*10ac*/ 	.short	0x010a
        /*10ae*/ 	.byte	0xff
	.zero		1


	//   ....[252]....
        /*10b0*/ 	.word	0x00005e90
        /*10b4*/ 	.word	0x00000002
        /*10b8*/ 	.word	0x00000000
        /*10bc*/ 	.short	0x0101
        /*10be*/ 	.byte	0xff
	.zero		1


	//   ....[253]....
        /*10c0*/ 	.word	0x00005f20
        /*10c4*/ 	.word	0x000000ff
        /*10c8*/ 	.word	0x000004b0
        /*10cc*/ 	.short	0x0106
        /*10ce*/ 	.byte	0x05
	.zero		1


	//   ....[254]....
        /*10d0*/ 	.word	0x00005f40
        /*10d4*/ 	.word	0x000000ff
        /*10d8*/ 	.word	0x000004b0
        /*10dc*/ 	.short	0x010a
        /*10de*/ 	.byte	0x05
	.zero		1


	//   ....[255]....
        /*10e0*/ 	.word	0x00005fd0
        /*10e4*/ 	.word	0x000000ff
        /*10e8*/ 	.word	0x000004b0
        /*10ec*/ 	.short	0x0106
        /*10ee*/ 	.byte	0x04
	.zero		1


	//   ....[0]....
        /*10f0*/ 	.word	0x00006010
        /*10f4*/ 	.word	0x00000000
        /*10f8*/ 	.word	0x000004b0
        /*10fc*/ 	.short	0x010a
        /*10fe*/ 	.byte	0xff
	.zero		1


	//   ....[1]....
        /*1100*/ 	.word	0x00006250
        /*1104*/ 	.word	0x000000ff
        /*1108*/ 	.word	0x00000008
        /*110c*/ 	.short	0x010a
        /*110e*/ 	.byte	0x04
	.zero		1


	//   ....[2]....
        /*1110*/ 	.word	0x00006270
        /*1114*/ 	.word	0x000000ff
        /*1118*/ 	.word	0x00000008
        /*111c*/ 	.short	0x010a
        /*111e*/ 	.byte	0x04
	.zero		1


	//   ....[3]....
        /*1120*/ 	.word	0x00006400
        /*1124*/ 	.word	0x000000ff
        /*1128*/ 	.word	0x00000008
        /*112c*/ 	.short	0x010a
        /*112e*/ 	.byte	0x04
	.zero		1


	//   ....[4]....
        /*1130*/ 	.word	0x00006420
        /*1134*/ 	.word	0x000000ff
        /*1138*/ 	.word	0x00000008
        /*113c*/ 	.short	0x010a
        /*113e*/ 	.byte	0x04
	.zero		1


	//   ....[5]....
        /*1140*/ 	.word	0x000064e0
        /*1144*/ 	.word	0x000000ff
        /*1148*/ 	.word	0x00000000
        /*114c*/ 	.short	0x0101
        /*114e*/ 	.byte	0x05
	.zero		1


	//   ....[6]....
        /*1150*/ 	.word	0x000067c0
        /*1154*/ 	.word	0x00000000
        /*1158*/ 	.word	0x000004a0
        /*115c*/ 	.short	0x010a
        /*115e*/ 	.byte	0xff
	.zero		1


	//   ....[7]....
        /*1160*/ 	.word	0x00006880
        /*1164*/ 	.word	0x00000000
        /*1168*/ 	.word	0x00000000
        /*116c*/ 	.short	0x0101
        /*116e*/ 	.byte	0xff
	.zero		1


	//   ....[8]....
        /*1170*/ 	.word	0x00006930
        /*1174*/ 	.word	0x000000ff
        /*1178*/ 	.word	0x00000000
        /*117c*/ 	.short	0x010a
        /*117e*/ 	.byte	0x04
	.zero		1


	//   ....[9]....
        /*1180*/ 	.word	0x00006940
        /*1184*/ 	.word	0x000000ff
        /*1188*/ 	.word	0x000004e0
        /*118c*/ 	.short	0x010a
        /*118e*/ 	.byte	0x09
	.zero		1


	//   ....[10]....
        /*1190*/ 	.word	0x00006a00
        /*1194*/ 	.word	0x000000ff
        /*1198*/ 	.word	0x00000000
        /*119c*/ 	.short	0x010a
        /*119e*/ 	.byte	0x07
	.zero		1


	//   ....[11]....
        /*11a0*/ 	.word	0x00006b40
        /*11a4*/ 	.word	0x000000ff
        /*11a8*/ 	.word	0x00000000
        /*11ac*/ 	.short	0x010a
        /*11ae*/ 	.byte	0x04
	.zero		1


	//   ....[12]....
        /*11b0*/ 	.word	0x00006d40
        /*11b4*/ 	.word	0x000000ff
        /*11b8*/ 	.word	0x00000000
        /*11bc*/ 	.short	0x010a
        /*11be*/ 	.byte	0x07
	.zero		1


	//   ....[13]....
        /*11c0*/ 	.word	0x00006dd0
        /*11c4*/ 	.word	0x000000ff
        /*11c8*/ 	.word	0x00000000
        /*11cc*/ 	.short	0x010a
        /*11ce*/ 	.byte	0x07
	.zero		1


	//   ....[14]....
        /*11d0*/ 	.word	0x00006e60
        /*11d4*/ 	.word	0x000000ff
        /*11d8*/ 	.word	0x00000000
        /*11dc*/ 	.short	0x010a
        /*11de*/ 	.byte	0x07
	.zero		1


	//   ....[15]....
        /*11e0*/ 	.word	0x00006f00
        /*11e4*/ 	.word	0x00000000
        /*11e8*/ 	.word	0x00000000
        /*11ec*/ 	.short	0x010a
        /*11ee*/ 	.byte	0xff
	.zero		1


	//   ....[16]....
        /*11f0*/ 	.word	0x00006f40
        /*11f4*/ 	.word	0x00000000
        /*11f8*/ 	.word	0x00000000
        /*11fc*/ 	.short	0x010a
        /*11fe*/ 	.byte	0xff
	.zero		1


	//   ....[17]....
        /*1200*/ 	.word	0x00006fb0
        /*1204*/ 	.word	0x000000ff
        /*1208*/ 	.word	0x00000000
        /*120c*/ 	.short	0x0101
        /*120e*/ 	.byte	0x05
	.zero		1


	//   ....[18]....
        /*1210*/ 	.word	0x00006ff0
        /*1214*/ 	.word	0x000000ff
        /*1218*/ 	.word	0x00000520
        /*121c*/ 	.short	0x010a
        /*121e*/ 	.byte	0x06
	.zero		1


	//   ....[19]....
        /*1220*/ 	.word	0x00007050
        /*1224*/ 	.word	0x000000ff
        /*1228*/ 	.word	0x00000000
        /*122c*/ 	.short	0x0101
        /*122e*/ 	.byte	0x05
	.zero		1


	//   ....[20]....
        /*1230*/ 	.word	0x000074a0
        /*1234*/ 	.word	0x00000007
        /*1238*/ 	.word	0x000004a0
        /*123c*/ 	.short	0x010a
        /*123e*/ 	.byte	0xff
	.zero		1


	//   ....[21]....
        /*1240*/ 	.word	0x00007610
        /*1244*/ 	.word	0x00000000
        /*1248*/ 	.word	0x00000000
        /*124c*/ 	.short	0x0101
        /*124e*/ 	.byte	0xff
	.zero		1


	//   ....[22]....
        /*1250*/ 	.word	0x00007a20
        /*1254*/ 	.word	0x000000ff
        /*1258*/ 	.word	0x00000498
        /*125c*/ 	.short	0x010a
        /*125e*/ 	.byte	0x13
	.zero		1


	//   ....[23]....
        /*1260*/ 	.word	0x00007b90
        /*1264*/ 	.word	0x000000ff
        /*1268*/ 	.word	0x00000488
        /*126c*/ 	.short	0x010a
        /*126e*/ 	.byte	0x13
	.zero		1


	//   ....[24]....
        /*1270*/ 	.word	0x00007da0
        /*1274*/ 	.word	0x000000ff
        /*1278*/ 	.word	0x00000480
        /*127c*/ 	.short	0x010b
        /*127e*/ 	.byte	0x13
	.zero		1


	//   ....[25]....
        /*1280*/ 	.word	0x00007db0
        /*1284*/ 	.word	0x000000ff
        /*1288*/ 	.word	0x00000000
        /*128c*/ 	.short	0x0101
        /*128e*/ 	.byte	0x36
	.zero		1


	//   ....[26]....
        /*1290*/ 	.word	0x00007df0
        /*1294*/ 	.word	0x00000000
        /*1298*/ 	.word	0x00000488
        /*129c*/ 	.short	0x010a
        /*129e*/ 	.byte	0xff
	.zero		1


	//   ....[27]....
        /*12a0*/ 	.word	0x00008140
        /*12a4*/ 	.word	0x00000003
        /*12a8*/ 	.word	0x000004a0
        /*12ac*/ 	.short	0x010a
        /*12ae*/ 	.byte	0xff
	.zero		1


	//   ....[28]....
        /*12b0*/ 	.word	0x000082c0
        /*12b4*/ 	.word	0x00000000
        /*12b8*/ 	.word	0x00000000
        /*12bc*/ 	.short	0x0101
        /*12be*/ 	.byte	0xff
	.zero		1


	//   ....[29]....
        /*12c0*/ 	.word	0x00008c80
        /*12c4*/ 	.word	0x000000ff
        /*12c8*/ 	.word	0x00000480
        /*12cc*/ 	.short	0x010a
        /*12ce*/ 	.byte	0x39
	.zero		1


	//   ....[30]....
        /*12d0*/ 	.word	0x00008c90
        /*12d4*/ 	.word	0x00000052
        /*12d8*/ 	.word	0x000004c0
        /*12dc*/ 	.short	0x010a
        /*12de*/ 	.byte	0xff
	.zero		1


	//   ....[31]....
        /*12e0*/ 	.word	0x00008de0
        /*12e4*/ 	.word	0x000000ff
        /*12e8*/ 	.word	0x00000480
        /*12ec*/ 	.short	0x010a
        /*12ee*/ 	.byte	0x39
	.zero		1


	//   ....[32]....
        /*12f0*/ 	.word	0x00008ec0
        /*12f4*/ 	.word	0x000000ff
        /*12f8*/ 	.word	0x00000000
        /*12fc*/ 	.short	0x0101
        /*12fe*/ 	.byte	0x04
	.zero		1


	//   ....[33]....
        /*1300*/ 	.word	0x00008f20
        /*1304*/ 	.word	0x00000052
        /*1308*/ 	.word	0x000004c0
        /*130c*/ 	.short	0x010a
        /*130e*/ 	.byte	0xff
	.zero		1


	//   ....[34]....
        /*1310*/ 	.word	0x00009300
        /*1314*/ 	.word	0x00000052
        /*1318*/ 	.word	0x00000000
        /*131c*/ 	.short	0x0101
        /*131e*/ 	.byte	0xff
	.zero		1


	//   ....[35]....
        /*1320*/ 	.word	0x00009b50
        /*1324*/ 	.word	0x00000000
        /*1328*/ 	.word	0x00000510
        /*132c*/ 	.short	0x010a
        /*132e*/ 	.byte	0xff
	.zero		1


	//   ....[36]....
        /*1330*/ 	.word	0x00009bb0
        /*1334*/ 	.word	0x00000000
        /*1338*/ 	.word	0x00000240
        /*133c*/ 	.short	0x010a
        /*133e*/ 	.byte	0xff
	.zero		1


	//   ....[37]....
        /*1340*/ 	.word	0x00009c10
        /*1344*/ 	.word	0x00000000
        /*1348*/ 	.word	0x00000240
        /*134c*/ 	.short	0x010a
        /*134e*/ 	.byte	0xff
	.zero		1


	//   ....[38]....
        /*1350*/ 	.word	0x00009c60
        /*1354*/ 	.word	0x00000003
        /*1358*/ 	.word	0x000004a0
        /*135c*/ 	.short	0x010a
        /*135e*/ 	.byte	0xff
	.zero		1


	//   ....[39]....
        /*1360*/ 	.word	0x00009cc0
        /*1364*/ 	.word	0x00000000
        /*1368*/ 	.word	0x00000000
        /*136c*/ 	.short	0x010a
        /*136e*/ 	.byte	0xff
	.zero		1


	//   ....[40]....
        /*1370*/ 	.word	0x00009d20
        /*1374*/ 	.word	0x00000000
        /*1378*/ 	.word	0x00000000
        /*137c*/ 	.short	0x010a
        /*137e*/ 	.byte	0xff
	.zero		1


	//   ....[41]....
        /*1380*/ 	.word	0x00009d80
        /*1384*/ 	.word	0x00000000
        /*1388*/ 	.word	0x00000000
        /*138c*/ 	.short	0x010a
        /*138e*/ 	.byte	0xff
	.zero		1


	//   ....[42]....
        /*1390*/ 	.word	0x00009de0
        /*1394*/ 	.word	0x00000000
        /*1398*/ 	.word	0x00000000
        /*139c*/ 	.short	0x010a
        /*139e*/ 	.byte	0xff
	.zero		1


	//   ....[43]....
        /*13a0*/ 	.word	0x00009e40
        /*13a4*/ 	.word	0x00000000
        /*13a8*/ 	.word	0x00000000
        /*13ac*/ 	.short	0x010a
        /*13ae*/ 	.byte	0xff
	.zero		1


	//   ....[44]....
        /*13b0*/ 	.word	0x00009ea0
        /*13b4*/ 	.word	0x00000000
        /*13b8*/ 	.word	0x00000000
        /*13bc*/ 	.short	0x010a
        /*13be*/ 	.byte	0xff
	.zero		1


	//   ....[45]....
        /*13c0*/ 	.word	0x00009f00
        /*13c4*/ 	.word	0x00000000
        /*13c8*/ 	.word	0x00000000
        /*13cc*/ 	.short	0x010a
        /*13ce*/ 	.byte	0xff
	.zero		1


	//   ....[46]....
        /*13d0*/ 	.word	0x00009f60
        /*13d4*/ 	.word	0x00000000
        /*13d8*/ 	.word	0x00000000
        /*13dc*/ 	.short	0x010a
        /*13de*/ 	.byte	0xff
	.zero		1


	//   ....[47]....
        /*13e0*/ 	.word	0x00009fc0
        /*13e4*/ 	.word	0x00000000
        /*13e8*/ 	.word	0x00000000
        /*13ec*/ 	.short	0x010a
        /*13ee*/ 	.byte	0xff
	.zero		1


	//   ....[48]....
        /*13f0*/ 	.word	0x0000a020
        /*13f4*/ 	.word	0x00000000
        /*13f8*/ 	.word	0x00000000
        /*13fc*/ 	.short	0x010a
        /*13fe*/ 	.byte	0xff
	.zero		1


	//   ....[49]....
        /*1400*/ 	.word	0x0000a080
        /*1404*/ 	.word	0x00000000
        /*1408*/ 	.word	0x00000000
        /*140c*/ 	.short	0x010a
        /*140e*/ 	.byte	0xff
	.zero		1


	//   ....[50]....
        /*1410*/ 	.word	0x0000a0e0
        /*1414*/ 	.word	0x00000000
        /*1418*/ 	.word	0x00000000
        /*141c*/ 	.short	0x010a
        /*141e*/ 	.byte	0xff
	.zero		1


	//   ....[51]....
        /*1420*/ 	.word	0x0000a140
        /*1424*/ 	.word	0x00000000
        /*1428*/ 	.word	0x00000000
        /*142c*/ 	.short	0x010a
        /*142e*/ 	.byte	0xff
	.zero		1


	//   ....[52]....
        /*1430*/ 	.word	0x0000a1a0
        /*1434*/ 	.word	0x00000000
        /*1438*/ 	.word	0x00000000
        /*143c*/ 	.short	0x010a
        /*143e*/ 	.byte	0xff
	.zero		1


	//   ....[53]....
        /*1440*/ 	.word	0x0000a200
        /*1444*/ 	.word	0x00000000
        /*1448*/ 	.word	0x00000000
        /*144c*/ 	.short	0x010a
        /*144e*/ 	.byte	0xff
	.zero		1


	//   ....[54]....
        /*1450*/ 	.word	0x0000a260
        /*1454*/ 	.word	0x00000000
        /*1458*/ 	.word	0x00000000
        /*145c*/ 	.short	0x010a
        /*145e*/ 	.byte	0xff
	.zero		1


	//   ....[55]....
        /*1460*/ 	.word	0x0000a2c0
        /*1464*/ 	.word	0x00000000
        /*1468*/ 	.word	0x00000000
        /*146c*/ 	.short	0x010a
        /*146e*/ 	.byte	0xff
	.zero		1


	//   ....[56]....
        /*1470*/ 	.word	0x0000a320
        /*1474*/ 	.word	0x00000000
        /*1478*/ 	.word	0x00000000
        /*147c*/ 	.short	0x010a
        /*147e*/ 	.byte	0xff
	.zero		1


	//   ....[57]....
        /*1480*/ 	.word	0x0000a380
        /*1484*/ 	.word	0x00000000
        /*1488*/ 	.word	0x00000000
        /*148c*/ 	.short	0x010a
        /*148e*/ 	.byte	0xff
	.zero		1


	//   ....[58]....
        /*1490*/ 	.word	0x0000a3e0
        /*1494*/ 	.word	0x00000000
        /*1498*/ 	.word	0x00000000
        /*149c*/ 	.short	0x010a
        /*149e*/ 	.byte	0xff
	.zero		1


	//   ....[59]....
        /*14a0*/ 	.word	0x0000a440
        /*14a4*/ 	.word	0x00000000
        /*14a8*/ 	.word	0x00000000
        /*14ac*/ 	.short	0x010a
        /*14ae*/ 	.byte	0xff
	.zero		1


	//   ....[60]....
        /*14b0*/ 	.word	0x0000a4a0
        /*14b4*/ 	.word	0x00000000
        /*14b8*/ 	.word	0x00000000
        /*14bc*/ 	.short	0x010a
        /*14be*/ 	.byte	0xff
	.zero		1


	//   ....[61]....
        /*14c0*/ 	.word	0x0000a500
        /*14c4*/ 	.word	0x00000000
        /*14c8*/ 	.word	0x00000000
        /*14cc*/ 	.short	0x010a
        /*14ce*/ 	.byte	0xff
	.zero		1


	//   ....[62]....
        /*14d0*/ 	.word	0x0000a560
        /*14d4*/ 	.word	0x00000000
        /*14d8*/ 	.word	0x00000000
        /*14dc*/ 	.short	0x010a
        /*14de*/ 	.byte	0xff
	.zero		1


	//   ....[63]....
        /*14e0*/ 	.word	0x0000a5c0
        /*14e4*/ 	.word	0x00000000
        /*14e8*/ 	.word	0x00000000
        /*14ec*/ 	.short	0x010a
        /*14ee*/ 	.byte	0xff
	.zero		1


	//   ....[64]....
        /*14f0*/ 	.word	0x0000a620
        /*14f4*/ 	.word	0x00000000
        /*14f8*/ 	.word	0x00000000
        /*14fc*/ 	.short	0x010a
        /*14fe*/ 	.byte	0xff
	.zero		1


	//   ....[65]....
        /*1500*/ 	.word	0x0000a680
        /*1504*/ 	.word	0x00000000
        /*1508*/ 	.word	0x00000000
        /*150c*/ 	.short	0x010a
        /*150e*/ 	.byte	0xff
	.zero		1


	//   ....[66]....
        /*1510*/ 	.word	0x0000a6e0
        /*1514*/ 	.word	0x00000000
        /*1518*/ 	.word	0x00000000
        /*151c*/ 	.short	0x010a
        /*151e*/ 	.byte	0xff
	.zero		1


	//   ....[67]....
        /*1520*/ 	.word	0x0000a740
        /*1524*/ 	.word	0x00000000
        /*1528*/ 	.word	0x00000000
        /*152c*/ 	.short	0x010a
        /*152e*/ 	.byte	0xff
	.zero		1


	//   ....[68]....
        /*1530*/ 	.word	0x0000a7a0
        /*1534*/ 	.word	0x00000000
        /*1538*/ 	.word	0x00000000
        /*153c*/ 	.short	0x010a
        /*153e*/ 	.byte	0xff
	.zero		1


	//   ....[69]....
        /*1540*/ 	.word	0x0000a800
        /*1544*/ 	.word	0x00000000
        /*1548*/ 	.word	0x00000000
        /*154c*/ 	.short	0x010a
        /*154e*/ 	.byte	0xff
	.zero		1


	//   ....[70]....
        /*1550*/ 	.word	0x0000a860
        /*1554*/ 	.word	0x00000000
        /*1558*/ 	.word	0x00000000
        /*155c*/ 	.short	0x010a
        /*155e*/ 	.byte	0xff
	.zero		1


	//   ....[71]....
        /*1560*/ 	.word	0x0000a8c0
        /*1564*/ 	.word	0x00000000
        /*1568*/ 	.word	0x00000000
        /*156c*/ 	.short	0x010a
        /*156e*/ 	.byte	0xff
	.zero		1


	//   ....[72]....
        /*1570*/ 	.word	0x0000a920
        /*1574*/ 	.word	0x00000000
        /*1578*/ 	.word	0x00000000
        /*157c*/ 	.short	0x010a
        /*157e*/ 	.byte	0xff
	.zero		1


	//   ....[73]....
        /*1580*/ 	.word	0x0000a980
        /*1584*/ 	.word	0x00000000
        /*1588*/ 	.word	0x00000000
        /*158c*/ 	.short	0x010a
        /*158e*/ 	.byte	0xff
	.zero		1


	//   ....[74]....
        /*1590*/ 	.word	0x0000a9e0
        /*1594*/ 	.word	0x00000000
        /*1598*/ 	.word	0x00000000
        /*159c*/ 	.short	0x010a
        /*159e*/ 	.byte	0xff
	.zero		1


	//   ....[75]....
        /*15a0*/ 	.word	0x0000aa40
        /*15a4*/ 	.word	0x00000000
        /*15a8*/ 	.word	0x00000000
        /*15ac*/ 	.short	0x010a
        /*15ae*/ 	.byte	0xff
	.zero		1


	//   ....[76]....
        /*15b0*/ 	.word	0x0000aaa0
        /*15b4*/ 	.word	0x00000000
        /*15b8*/ 	.word	0x00000000
        /*15bc*/ 	.short	0x010a
        /*15be*/ 	.byte	0xff
	.zero		1


	//   ....[77]....
        /*15c0*/ 	.word	0x0000ab00
        /*15c4*/ 	.word	0x00000000
        /*15c8*/ 	.word	0x00000000
        /*15cc*/ 	.short	0x010a
        /*15ce*/ 	.byte	0xff
	.zero		1


	//   ....[78]....
        /*15d0*/ 	.word	0x0000ab60
        /*15d4*/ 	.word	0x00000000
        /*15d8*/ 	.word	0x00000000
        /*15dc*/ 	.short	0x010a
        /*15de*/ 	.byte	0xff
	.zero		1


	//   ....[79]....
        /*15e0*/ 	.word	0x0000abc0
        /*15e4*/ 	.word	0x00000000
        /*15e8*/ 	.word	0x00000000
        /*15ec*/ 	.short	0x010a
        /*15ee*/ 	.byte	0xff
	.zero		1


	//   ....[80]....
        /*15f0*/ 	.word	0x0000ac20
        /*15f4*/ 	.word	0x00000000
        /*15f8*/ 	.word	0x00000000
        /*15fc*/ 	.short	0x010a
        /*15fe*/ 	.byte	0xff
	.zero		1


	//   ....[81]....
        /*1600*/ 	.word	0x0000ac80
        /*1604*/ 	.word	0x00000000
        /*1608*/ 	.word	0x00000000
        /*160c*/ 	.short	0x010a
        /*160e*/ 	.byte	0xff
	.zero		1


	//   ....[82]....
        /*1610*/ 	.word	0x0000ace0
        /*1614*/ 	.word	0x00000000
        /*1618*/ 	.word	0x00000000
        /*161c*/ 	.short	0x010a
        /*161e*/ 	.byte	0xff
	.zero		1


	//   ....[83]....
        /*1620*/ 	.word	0x0000ad40
        /*1624*/ 	.word	0x00000000
        /*1628*/ 	.word	0x00000000
        /*162c*/ 	.short	0x010a
        /*162e*/ 	.byte	0xff
	.zero		1


	//   ....[84]....
        /*1630*/ 	.word	0x0000ada0
        /*1634*/ 	.word	0x00000000
        /*1638*/ 	.word	0x00000000
        /*163c*/ 	.short	0x010a
        /*163e*/ 	.byte	0xff
	.zero		1


	//   ....[85]....
        /*1640*/ 	.word	0x0000ae00
        /*1644*/ 	.word	0x00000000
        /*1648*/ 	.word	0x00000000
        /*164c*/ 	.short	0x010a
        /*164e*/ 	.byte	0xff
	.zero		1


	//   ....[86]....
        /*1650*/ 	.word	0x0000ae60
        /*1654*/ 	.word	0x00000000
        /*1658*/ 	.word	0x00000000
        /*165c*/ 	.short	0x010a
        /*165e*/ 	.byte	0xff
	.zero		1


	//   ....[87]....
        /*1660*/ 	.word	0x0000aec0
        /*1664*/ 	.word	0x00000000
        /*1668*/ 	.word	0x00000000
        /*166c*/ 	.short	0x010a
        /*166e*/ 	.byte	0xff
	.zero		1


	//   ....[88]....
        /*1670*/ 	.word	0x0000af20
        /*1674*/ 	.word	0x00000000
        /*1678*/ 	.word	0x00000000
        /*167c*/ 	.short	0x010a
        /*167e*/ 	.byte	0xff
	.zero		1


	//   ....[89]....
        /*1680*/ 	.word	0x0000af80
        /*1684*/ 	.word	0x00000000
        /*1688*/ 	.word	0x00000000
        /*168c*/ 	.short	0x010a
        /*168e*/ 	.byte	0xff
	.zero		1


	//   ....[90]....
        /*1690*/ 	.word	0x0000afe0
        /*1694*/ 	.word	0x00000000
        /*1698*/ 	.word	0x00000000
        /*169c*/ 	.short	0x010a
        /*169e*/ 	.byte	0xff
	.zero		1


	//   ....[91]....
        /*16a0*/ 	.word	0x0000b040
        /*16a4*/ 	.word	0x00000000
        /*16a8*/ 	.word	0x00000000
        /*16ac*/ 	.short	0x010a
        /*16ae*/ 	.byte	0xff
	.zero		1


	//   ....[92]....
        /*16b0*/ 	.word	0x0000b0a0
        /*16b4*/ 	.word	0x00000000
        /*16b8*/ 	.word	0x00000000
        /*16bc*/ 	.short	0x010a
        /*16be*/ 	.byte	0xff
	.zero		1


	//   ....[93]....
        /*16c0*/ 	.word	0x0000b100
        /*16c4*/ 	.word	0x00000000
        /*16c8*/ 	.word	0x00000000
        /*16cc*/ 	.short	0x010a
        /*16ce*/ 	.byte	0xff
	.zero		1


	//   ....[94]....
        /*16d0*/ 	.word	0x0000b160
        /*16d4*/ 	.word	0x00000000
        /*16d8*/ 	.word	0x00000000
        /*16dc*/ 	.short	0x010a
        /*16de*/ 	.byte	0xff
	.zero		1


	//   ....[95]....
        /*16e0*/ 	.word	0x0000b1c0
        /*16e4*/ 	.word	0x00000000
        /*16e8*/ 	.word	0x00000000
        /*16ec*/ 	.short	0x010a
        /*16ee*/ 	.byte	0xff
	.zero		1


	//   ....[96]....
        /*16f0*/ 	.word	0x0000b220
        /*16f4*/ 	.word	0x00000000
        /*16f8*/ 	.word	0x00000000
        /*16fc*/ 	.short	0x010a
        /*16fe*/ 	.byte	0xff
	.zero		1


	//   ....[97]....
        /*1700*/ 	.word	0x0000b280
        /*1704*/ 	.word	0x00000000
        /*1708*/ 	.word	0x00000000
        /*170c*/ 	.short	0x010a
        /*170e*/ 	.byte	0xff
	.zero		1


	//   ....[98]....
        /*1710*/ 	.word	0x0000b2e0
        /*1714*/ 	.word	0x00000000
        /*1718*/ 	.word	0x00000000
        /*171c*/ 	.short	0x010a
        /*171e*/ 	.byte	0xff
	.zero		1


	//   ....[99]....
        /*1720*/ 	.word	0x0000b340
        /*1724*/ 	.word	0x00000000
        /*1728*/ 	.word	0x00000000
        /*172c*/ 	.short	0x010a
        /*172e*/ 	.byte	0xff
	.zero		1


	//   ....[100]....
        /*1730*/ 	.word	0x0000b3a0
        /*1734*/ 	.word	0x00000000
        /*1738*/ 	.word	0x00000000
        /*173c*/ 	.short	0x010a
        /*173e*/ 	.byte	0xff
	.zero		1


	//   ....[101]....
        /*1740*/ 	.word	0x0000b400
        /*1744*/ 	.word	0x00000000
        /*1748*/ 	.word	0x00000000
        /*174c*/ 	.short	0x010a
        /*174e*/ 	.byte	0xff
	.zero		1


	//   ....[102]....
        /*1750*/ 	.word	0x0000b460
        /*1754*/ 	.word	0x00000000
        /*1758*/ 	.word	0x00000000
        /*175c*/ 	.short	0x010a
        /*175e*/ 	.byte	0xff
	.zero		1


	//   ....[103]....
        /*1760*/ 	.word	0x0000b4c0
        /*1764*/ 	.word	0x00000000
        /*1768*/ 	.word	0x00000000
        /*176c*/ 	.short	0x010a
        /*176e*/ 	.byte	0xff
	.zero		1


	//   ....[104]....
        /*1770*/ 	.word	0x0000b520
        /*1774*/ 	.word	0x00000000
        /*1778*/ 	.word	0x00000000
        /*177c*/ 	.short	0x010a
        /*177e*/ 	.byte	0xff
	.zero		1


	//   ....[105]....
        /*1780*/ 	.word	0x0000b580
        /*1784*/ 	.word	0x00000000
        /*1788*/ 	.word	0x00000000
        /*178c*/ 	.short	0x010a
        /*178e*/ 	.byte	0xff
	.zero		1


	//   ....[106]....
        /*1790*/ 	.word	0x0000b5e0
        /*1794*/ 	.word	0x00000000
        /*1798*/ 	.word	0x00000000
        /*179c*/ 	.short	0x010a
        /*179e*/ 	.byte	0xff
	.zero		1


	//   ....[107]....
        /*17a0*/ 	.word	0x0000b640
        /*17a4*/ 	.word	0x00000000
        /*17a8*/ 	.word	0x00000000
        /*17ac*/ 	.short	0x010a
        /*17ae*/ 	.byte	0xff
	.zero		1


	//   ....[108]....
        /*17b0*/ 	.word	0x0000b6a0
        /*17b4*/ 	.word	0x00000000
        /*17b8*/ 	.word	0x00000000
        /*17bc*/ 	.short	0x010a
        /*17be*/ 	.byte	0xff
	.zero		1


	//   ....[109]....
        /*17c0*/ 	.word	0x0000b700
        /*17c4*/ 	.word	0x00000000
        /*17c8*/ 	.word	0x00000000
        /*17cc*/ 	.short	0x010a
        /*17ce*/ 	.byte	0xff
	.zero		1


	//   ....[110]....
        /*17d0*/ 	.word	0x0000b750
        /*17d4*/ 	.word	0x00000002
        /*17d8*/ 	.word	0x00000500
        /*17dc*/ 	.short	0x010a
        /*17de*/ 	.byte	0xff
	.zero		1


	//   ....[111]....
        /*17e0*/ 	.word	0x0000b7b0
        /*17e4*/ 	.word	0x00000002
        /*17e8*/ 	.word	0x000004b0
        /*17ec*/ 	.short	0x010a
        /*17ee*/ 	.byte	0xff
	.zero		1


	//   ....[112]....
        /*17f0*/ 	.word	0x0000b800
        /*17f4*/ 	.word	0x00000002
        /*17f8*/ 	.word	0x000004a0
        /*17fc*/ 	.short	0x010a
        /*17fe*/ 	.byte	0xff
	.zero		1


	//   ....[113]....
        /*1800*/ 	.word	0x0000b860
        /*1804*/ 	.word	0x00000000
        /*1808*/ 	.word	0x000004b0
        /*180c*/ 	.short	0x010a
        /*180e*/ 	.byte	0xff
	.zero		1


	//   ....[114]....
        /*1810*/ 	.word	0x0000b8c0
        /*1814*/ 	.word	0x00000005
        /*1818*/ 	.word	0x00000008
        /*181c*/ 	.short	0x010a
        /*181e*/ 	.byte	0xff
	.zero		1


	//   ....[115]....
        /*1820*/ 	.word	0x0000b9b0
        /*1824*/ 	.word	0x00000000
        /*1828*/ 	.word	0x00000008
        /*182c*/ 	.short	0x010a
        /*182e*/ 	.byte	0xff
	.zero		1


	//   ....[116]....
        /*1830*/ 	.word	0x0000ba00
        /*1834*/ 	.word	0x00000000
        /*1838*/ 	.word	0x000004a0
        /*183c*/ 	.short	0x010a
        /*183e*/ 	.byte	0xff
	.zero		1


	//   ....[117]....
        /*1840*/ 	.word	0x0000ba60
        /*1844*/ 	.word	0x00000000
        /*1848*/ 	.word	0x000004e0
        /*184c*/ 	.short	0x010a
        /*184e*/ 	.byte	0xff
	.zero		1


	//   ....[118]....
        /*1850*/ 	.word	0x0000bac0
        /*1854*/ 	.word	0x00000000
        /*1858*/ 	.word	0x00000000
        /*185c*/ 	.short	0x010a
        /*185e*/ 	.byte	0xff
	.zero		1


	//   ....[119]....
        /*1860*/ 	.word	0x0000bb20
        /*1864*/ 	.word	0x00000000
        /*1868*/ 	.word	0x00000000
        /*186c*/ 	.short	0x010a
        /*186e*/ 	.byte	0xff
	.zero		1


	//   ....[120]....
        /*1870*/ 	.word	0x0000bb80
        /*1874*/ 	.word	0x00000000
        /*1878*/ 	.word	0x00000000
        /*187c*/ 	.short	0x010a
        /*187e*/ 	.byte	0xff
	.zero		1


	//   ....[121]....
        /*1880*/ 	.word	0x0000bbe0
        /*1884*/ 	.word	0x00000000
        /*1888*/ 	.word	0x00000000
        /*188c*/ 	.short	0x010a
        /*188e*/ 	.byte	0xff
	.zero		1


	//   ....[122]....
        /*1890*/ 	.word	0x0000bc40
        /*1894*/ 	.word	0x00000000
        /*1898*/ 	.word	0x00000520
        /*189c*/ 	.short	0x010a
        /*189e*/ 	.byte	0xff
	.zero		1


	//   ....[123]....
        /*18a0*/ 	.word	0x0000bc90
        /*18a4*/ 	.word	0x00000007
        /*18a8*/ 	.word	0x000004a0
        /*18ac*/ 	.short	0x010a
        /*18ae*/ 	.byte	0xff
	.zero		1


	//   ....[124]....
        /*18b0*/ 	.word	0x0000bcf0
        /*18b4*/ 	.word	0x00000000
        /*18b8*/ 	.word	0x00000498
        /*18bc*/ 	.short	0x010a
        /*18be*/ 	.byte	0xff
	.zero		1


	//   ....[125]....
        /*18c0*/ 	.word	0x0000bd50
        /*18c4*/ 	.word	0x00000000
        /*18c8*/ 	.word	0x00000488
        /*18cc*/ 	.short	0x010a
        /*18ce*/ 	.byte	0xff
	.zero		1


	//   ....[126]....
        /*18d0*/ 	.word	0x0000bda0
        /*18d4*/ 	.word	0x00000003
        /*18d8*/ 	.word	0x000004a0
        /*18dc*/ 	.short	0x010a
        /*18de*/ 	.byte	0xff
	.zero		1


	//   ....[127]....
        /*18e0*/ 	.word	0x0000be00
        /*18e4*/ 	.word	0x00000000
        /*18e8*/ 	.word	0x00000480
        /*18ec*/ 	.short	0x010a
        /*18ee*/ 	.byte	0xff
	.zero		1


	//   ....[128]....
        /*18f0*/ 	.word	0x0000be50
        /*18f4*/ 	.word	0x00000052
        /*18f8*/ 	.word	0x000004c0
        /*18fc*/ 	.short	0x010a
        /*18fe*/ 	.byte	0xff
	.zero		1


	//----- nvinfo : EIATTR_NUM_MBARRIERS
	.align		4
.L_47:
        /*1900*/ 	.byte	0x03, 0x38
        /*1902*/ 	.short	0x00a5


	//----- nvinfo : EIATTR_EXIT_INSTR_OFFSETS
	.align		4
        /*1904*/ 	.byte	0x04, 0x1c
        /*1906*/ 	.short	(.L_49 - .L_48)


	//   ....[0]....
.L_48:
        /*1908*/ 	.word	0x00005af0


	//   ....[1]....
        /*190c*/ 	.word	0x00005fe0


	//   ....[2]....
        /*1910*/ 	.word	0x00006040


	//   ....[3]....
        /*1914*/ 	.word	0x00007270


	//   ....[4]....
        /*1918*/ 	.word	0x00007e20


	//   ....[5]....
        /*191c*/ 	.word	0x00007e60


	//   ....[6]....
        /*1920*/ 	.word	0x00009b40


	//----- nvinfo : EIATTR_MAX_THREADS
	.align		4
.L_49:
        /*1924*/ 	.byte	0x04, 0x05
        /*1926*/ 	.short	(.L_51 - .L_50)
.L_50:
        /*1928*/ 	.word	0x00000100
        /*192c*/ 	.word	0x00000001
        /*1930*/ 	.word	0x00000001


	//----- nvinfo : EIATTR_CRS_STACK_SIZE
	.align		4
.L_51:
        /*1934*/ 	.byte	0x04, 0x1e
        /*1936*/ 	.short	(.L_53 - .L_52)
.L_52:
        /*1938*/ 	.word	0x00000000


	//----- nvinfo : EIATTR_CBANK_PARAM_SIZE
	.align		4
.L_53:
        /*193c*/ 	.byte	0x03, 0x19
        /*193e*/ 	.short	0x0800


	//----- nvinfo : EIATTR_PARAM_CBANK
	.align		4
        /*1940*/ 	.byte	0x04, 0x0a
        /*1942*/ 	.short	(.L_55 - .L_54)
	.align		4
.L_54:
        /*1944*/ 	.word	index@(.nv.constant0._ZN7cutlass13device_kernelINS_4gemm6kernel13GemmUniversalIN4cute5tupleIJiiiiEEENS1_10collective13CollectiveMmaINS1_35MainloopSm100TmaUmmaWarpSpecializedILi72ELi2ELi4ENS5_IJNS4_1CILi4EEESB_NSA_ILi1EEEEEEEENS5_IJNSA_ILi128EEENSA_ILi64EEENSA_ILi32EEEEEENS_12float_e4m3_tENS5_IJlSC_lEEESJ_SK_NS4_8TiledMMAINS4_8MMA_AtomIJNS4_10MMA_TraitsINS4_25SM100_MMA_F8F6F4_2x1SM_SSEJSJ_SJ_fSF_SG_NS4_17integral_constantINS4_4UMMA5MajorELSR_0EEESS_NSP_INSQ_7ScaleInELST_0EEESU_EEEEEENS4_6LayoutINS5_IJSC_SC_SC_EEENS5_IJNSA_ILi0EEESZ_SZ_EEEEENS5_IJNS4_10UnderscoreES12_S12_EEEEENS4_28SM100_TMA_2SM_LOAD_MULTICASTENS4_14ComposedLayoutINS4_7SwizzleILi1ELi4ELi3EEENS4_18smem_ptr_flag_bitsILi8EEENSX_INS5_IJNSA_ILi8EEESH_EEENS5_IJSH_SC_EEEEEEEvNS4_8identityES15_S1F_vS1G_EENS_8epilogue10collective18CollectiveEpilogueINS1I_23Sm100TmaWarpSpecializedILi1ELi1ELi32ELb0ELb0EEEJNS5_IJSG_SG_SH_EEENS5_IJNSX_ISG_SC_EES1O_EEESJ_SK_SJ_SK_NS1I_6fusion15FusionCallbacksIS1M_NS1Q_17LinearCombinationISJ_fSJ_fLNS_15FloatRoundStyleE2EEES1N_S1P_JEEENS4_5SM1004TMEM4LOAD26SM100_TMEM_LOAD_32dp32b32xENS4_13SM90_TMA_LOADENS16_INS17_ILi2ELi4ELi3EEES1A_NSX_INS5_IJS1B_SG_EEENS5_IJSG_SC_EEEEEEENS4_39AutoVectorizingCopyWithAssumedAlignmentILi128EEENS4_14SM90_TMA_STOREES25_S27_S27_EEEvvEEEEvNT_6ParamsE)
        /*1948*/ 	.short	0x0380
        /*194a*/ 	.short	0x0800


	//----- nvinfo : EIATTR_SW_WAR
	.align		4
.L_55:
        /*194c*/ 	.byte	0x04, 0x36
        /*194e*/ 	.short	(.L_57 - .L_56)
.L_56:
        /*1950*/ 	.word	0x00000008
.L_57:


//--------------------- .nv.callgraph             --------------------------
	.section	.nv.callgraph,"",@"SHT_CUDA_CALLGRAPH"
	.align	4
	.sectionentsize	8
	.align		4
        /*0000*/ 	.word	0x00000000
	.align		4
        /*0004*/ 	.word	0xffffffff
	.align		4
        /*0008*/ 	.word	index@(_ZN7cutlass13device_kernelINS_4gemm6kernel13GemmUniversalIN4cute5tupleIJiiiiEEENS1_10collective13CollectiveMmaINS1_35MainloopSm100TmaUmmaWarpSpecializedILi72ELi2ELi4ENS5_IJNS4_1CILi4EEESB_NSA_ILi1EEEEEEEENS5_IJNSA_ILi128EEENSA_ILi64EEENSA_ILi32EEEEEENS_12float_e4m3_tENS5_IJlSC_lEEESJ_SK_NS4_8TiledMMAINS4_8MMA_AtomIJNS4_10MMA_TraitsINS4_25SM100_MMA_F8F6F4_2x1SM_SSEJSJ_SJ_fSF_SG_NS4_17integral_constantINS4_4UMMA5MajorELSR_0EEESS_NSP_INSQ_7ScaleInELST_0EEESU_EEEEEENS4_6LayoutINS5_IJSC_SC_SC_EEENS5_IJNSA_ILi0EEESZ_SZ_EEEEENS5_IJNS4_10UnderscoreES12_S12_EEEEENS4_28SM100_TMA_2SM_LOAD_MULTICASTENS4_14ComposedLayoutINS4_7SwizzleILi1ELi4ELi3EEENS4_18smem_ptr_flag_bitsILi8EEENSX_INS5_IJNSA_ILi8EEESH_EEENS5_IJSH_SC_EEEEEEEvNS4_8identityES15_S1F_vS1G_EENS_8epilogue10collective18CollectiveEpilogueINS1I_23Sm100TmaWarpSpecializedILi1ELi1ELi32ELb0ELb0EEEJNS5_IJSG_SG_SH_EEENS5_IJNSX_ISG_SC_EES1O_EEESJ_SK_SJ_SK_NS1I_6fusion15FusionCallbacksIS1M_NS1Q_17LinearCombinationISJ_fSJ_fLNS_15FloatRoundStyleE2EEES1N_S1P_JEEENS4_5SM1004TMEM4LOAD26SM100_TMEM_LOAD_32dp32b32xENS4_13SM90_TMA_LOADENS16_INS17_ILi2ELi4ELi3EEES1A_NSX_INS5_IJS1B_SG_EEENS5_IJSG_SC_EEEEEEENS4_39AutoVectorizingCopyWithAssumedAlignmentILi128EEENS4_14SM90_TMA_STOREES25_S27_S27_EEEvvEEEEvNT_6ParamsE)
	.align		4
        /*000c*/ 	.word	index@(__assertfail)
	.align		4
        /*0010*/ 	.word	0x00000000
	.align		4
        /*0014*/ 	.word	0xfffffffe
	.align		4
        /*0018*/ 	.word	0x00000000
	.align		4
        /*001c*/ 	.word	0xfffffffd
	.align		4
        /*0020*/ 	.word	0x00000000
	.align		4
        /*0024*/ 	.word	0xfffffffc


//--------------------- .nv.constant4             --------------------------
	.section	.nv.constant4,"a",@progbits
	.align	8
	.align		8
.nv.constant4:
        /*0000*/ 	.dword	__assertfail
	.align		8
        /*0008*/ 	.dword	__unnamed_1
	.align		8
        /*0010*/ 	.dword	__unnamed_2
	.align		8
        /*0018*/ 	.dword	_ZN40_INTERNAL_0207b760_4_k_cu_add4fb4a_328154cuda3std3__45__cpo5beginE
	.align		8
        /*0020*/ 	.dword	_ZN40_INTERNAL_0207b760_4_k_cu_add4fb4a_328154cuda3std3__45__cpo3endE
	.align		8
        /*0028*/ 	.dword	_ZN40_INTERNAL_0207b760_4_k_cu_add4fb4a_328154cuda3std3__45__cpo6cbeginE
	.align		8
        /*0030*/ 	.dword	_ZN40_INTERNAL_0207b760_4_k_cu_add4fb4a_328154cuda3std3__45__cpo4cendE
	.align		8
        /*0038*/ 	.dword	_ZN40_INTERNAL_0207b760_4_k_cu_add4fb4a_328154cuda3std3__442_GLOBAL__N__0207b760_4_k_cu_add4fb4a_328156ignoreE
	.align		8
        /*0040*/ 	.dword	_ZN40_INTERNAL_0207b760_4_k_cu_add4fb4a_328154cuda3std3__419piecewise_constructE
	.align		8
        /*0048*/ 	.dword	_ZN40_INTERNAL_0207b760_4_k_cu_add4fb4a_328154cuda3std3__48in_placeE
	.align		8
        /*0050*/ 	.dword	_ZN40_INTERNAL_0207b760_4_k_cu_add4fb4a_328154cuda3std6ranges3__45__cpo4swapE
	.align		8
        /*0058*/ 	.dword	_ZN40_INTERNAL_0207b760_4_k_cu_add4fb4a_328154cuda3std6ranges3__45__cpo9iter_moveE
	.align		8
        /*0060*/ 	.dword	_ZN40_INTERNAL_0207b760_4_k_cu_add4fb4a_328154cute7productE
	.align		8
        /*0068*/ 	.dword	_ZN40_INTERNAL_0207b760_4_k_cu_add4fb4a_328154cute1_E
	.align		8
        /*0070*/ 	.dword	$str$25
	.align		8
        /*0078*/ 	.dword	$str$26
	.align		8
        /*0080*/ 	.dword	$str$27
	.align		8
        /*0088*/ 	.dword	$str$28


//--------------------- .text._ZN7cutlass13device_kernelINS_4gemm6kernel13GemmUniversalIN4cute5tupleIJiiiiEEENS1_10collective13CollectiveMmaINS1_35MainloopSm100TmaUmmaWarpSpecializedILi72ELi2ELi4ENS5_IJNS4_1CILi4EEESB_NSA_ILi1EEEEEEEENS5_IJNSA_ILi128EEENSA_ILi64EEENSA_ILi32EEEEEENS_12float_e4m3_tENS5_IJlSC_lEEESJ_SK_NS4_8TiledMMAINS4_8MMA_AtomIJNS4_10MMA_TraitsINS4_25SM100_MMA_F8F6F4_2x1SM_SSEJSJ_SJ_fSF_SG_NS4_17integral_constantINS4_4UMMA5MajorELSR_0EEESS_NSP_INSQ_7ScaleInELST_0EEESU_EEEEEENS4_6LayoutINS5_IJSC_SC_SC_EEENS5_IJNSA_ILi0EEESZ_SZ_EEEEENS5_IJNS4_10UnderscoreES12_S12_EEEEENS4_28SM100_TMA_2SM_LOAD_MULTICASTENS4_14ComposedLayoutINS4_7SwizzleILi1ELi4ELi3EEENS4_18smem_ptr_flag_bitsILi8EEENSX_INS5_IJNSA_ILi8EEESH_EEENS5_IJSH_SC_EEEEEEEvNS4_8identityES15_S1F_vS1G_EENS_8epilogue10collective18CollectiveEpilogueINS1I_23Sm100TmaWarpSpecializedILi1ELi1ELi32ELb0ELb0EEEJNS5_IJSG_SG_SH_EEENS5_IJNSX_ISG_SC_EES1O_EEESJ_SK_SJ_SK_NS1I_6fusion15FusionCallbacksIS1M_NS1Q_17LinearCombinationISJ_fSJ_fLNS_15FloatRoundStyleE2EEES1N_S1P_JEEENS4_5SM1004TMEM4LOAD26SM100_TMEM_LOAD_32dp32b32xENS4_13SM90_TMA_LOADENS16_INS17_ILi2ELi4ELi3EEES1A_NSX_INS5_IJS1B_SG_EEENS5_IJSG_SC_EEEEEEENS4_39AutoVectorizingCopyWithAssumedAlignmentILi128EEENS4_14SM90_TMA_STOREES25_S27_S27_EEEvvEEEEvNT_6ParamsE --------------------------
	.section	.text._ZN7cutlass13device_kernelINS_4gemm6kernel13GemmUniversalIN4cute5tupleIJiiiiEEENS1_10collective13CollectiveMmaINS1_35MainloopSm100TmaUmmaWarpSpecializedILi72ELi2ELi4ENS5_IJNS4_1CILi4EEESB_NSA_ILi1EEEEEEEENS5_IJNSA_ILi128EEENSA_ILi64EEENSA_ILi32EEEEEENS_12float_e4m3_tENS5_IJlSC_lEEESJ_SK_NS4_8TiledMMAINS4_8MMA_AtomIJNS4_10MMA_TraitsINS4_25SM100_MMA_F8F6F4_2x1SM_SSEJSJ_SJ_fSF_SG_NS4_17integral_constantINS4_4UMMA5MajorELSR_0EEESS_NSP_INSQ_7ScaleInELST_0EEESU_EEEEEENS4_6LayoutINS5_IJSC_SC_SC_EEENS5_IJNSA_ILi0EEESZ_SZ_EEEEENS5_IJNS4_10UnderscoreES12_S12_EEEEENS4_28SM100_TMA_2SM_LOAD_MULTICASTENS4_14ComposedLayoutINS4_7SwizzleILi1ELi4ELi3EEENS4_18smem_ptr_flag_bitsILi8EEENSX_INS5_IJNSA_ILi8EEESH_EEENS5_IJSH_SC_EEEEEEEvNS4_8identityES15_S1F_vS1G_EENS_8epilogue10collective18CollectiveEpilogueINS1I_23Sm100TmaWarpSpecializedILi1ELi1ELi32ELb0ELb0EEEJNS5_IJSG_SG_SH_EEENS5_IJNSX_ISG_SC_EES1O_EEESJ_SK_SJ_SK_NS1I_6fusion15FusionCallbacksIS1M_NS1Q_17LinearCombinationISJ_fSJ_fLNS_15FloatRoundStyleE2EEES1N_S1P_JEEENS4_5SM1004TMEM4LOAD26SM100_TMEM_LOAD_32dp32b32xENS4_13SM90_TMA_LOADENS16_INS17_ILi2ELi4ELi3EEES1A_NSX_INS5_IJS1B_SG_EEENS5_IJSG_SC_EEEEEEENS4_39AutoVectorizingCopyWithAssumedAlignmentILi128EEENS4_14SM90_TMA_STOREES25_S27_S27_EEEvvEEEEvNT_6ParamsE,"ax",@progbits
	.align	128
.text._ZN7cutlass13device_kernelINS_4gemm6kernel13GemmUniversalIN4cute5tupleIJiiiiEEENS1_10collective13CollectiveMmaINS1_35MainloopSm100TmaUmmaWarpSpecializedILi72ELi2ELi4ENS5_IJNS4_1CILi4EEESB_NSA_ILi1EEEEEEEENS5_IJNSA_ILi128EEENSA_ILi64EEENSA_ILi32EEEEEENS_12float_e4m3_tENS5_IJlSC_lEEESJ_SK_NS4_8TiledMMAINS4_8MMA_AtomIJNS4_10MMA_TraitsINS4_25SM100_MMA_F8F6F4_2x1SM_SSEJSJ_SJ_fSF_SG_NS4_17integral_constantINS4_4UMMA5MajorELSR_0EEESS_NSP_INSQ_7ScaleInELST_0EEESU_EEEEEENS4_6LayoutINS5_IJSC_SC_SC_EEENS5_IJNSA_ILi0EEESZ_SZ_EEEEENS5_IJNS4_10UnderscoreES12_S12_EEEEENS4_28SM100_TMA_2SM_LOAD_MULTICASTENS4_14ComposedLayoutINS4_7SwizzleILi1ELi4ELi3EEENS4_18smem_ptr_flag_bitsILi8EEENSX_INS5_IJNSA_ILi8EEESH_EEENS5_IJSH_SC_EEEEEEEvNS4_8identityES15_S1F_vS1G_EENS_8epilogue10collective18CollectiveEpilogueINS1I_23Sm100TmaWarpSpecializedILi1ELi1ELi32ELb0ELb0EEEJNS5_IJSG_SG_SH_EEENS5_IJNSX_ISG_SC_EES1O_EEESJ_SK_SJ_SK_NS1I_6fusion15FusionCallbacksIS1M_NS1Q_17LinearCombinationISJ_fSJ_fLNS_15FloatRoundStyleE2EEES1N_S1P_JEEENS4_5SM1004TMEM4LOAD26SM100_TMEM_LOAD_32dp32b32xENS4_13SM90_TMA_LOADENS16_INS17_ILi2ELi4ELi3EEES1A_NSX_INS5_IJS1B_SG_EEENS5_IJSG_SC_EEEEEEENS4_39AutoVectorizingCopyWithAssumedAlignmentILi128EEENS4_14SM90_TMA_STOREES25_S27_S27_EEEvvEEEEvNT_6ParamsE:
        .type           _ZN7cutlass13device_kernelINS_4gemm6kernel13GemmUniversalIN4cute5tupleIJiiiiEEENS1_10collective13CollectiveMmaINS1_35MainloopSm100TmaUmmaWarpSpecializedILi72ELi2ELi4ENS5_IJNS4_1CILi4EEESB_NSA_ILi1EEEEEEEENS5_IJNSA_ILi128EEENSA_ILi64EEENSA_ILi32EEEEEENS_12float_e4m3_tENS5_IJlSC_lEEESJ_SK_NS4_8TiledMMAINS4_8MMA_AtomIJNS4_10MMA_TraitsINS4_25SM100_MMA_F8F6F4_2x1SM_SSEJSJ_SJ_fSF_SG_NS4_17integral_constantINS4_4UMMA5MajorELSR_0EEESS_NSP_INSQ_7ScaleInELST_0EEESU_EEEEEENS4_6LayoutINS5_IJSC_SC_SC_EEENS5_IJNSA_ILi0EEESZ_SZ_EEEEENS5_IJNS4_10UnderscoreES12_S12_EEEEENS4_28SM100_TMA_2SM_LOAD_MULTICASTENS4_14ComposedLayoutINS4_7SwizzleILi1ELi4ELi3EEENS4_18smem_ptr_flag_bitsILi8EEENSX_INS5_IJNSA_ILi8EEESH_EEENS5_IJSH_SC_EEEEEEEvNS4_8identityES15_S1F_vS1G_EENS_8epilogue10collective18CollectiveEpilogueINS1I_23Sm100TmaWarpSpecializedILi1ELi1ELi32ELb0ELb0EEEJNS5_IJSG_SG_SH_EEENS5_IJNSX_ISG_SC_EES1O_EEESJ_SK_SJ_SK_NS1I_6fusion15FusionCallbacksIS1M_NS1Q_17LinearCombinationISJ_fSJ_fLNS_15FloatRoundStyleE2EEES1N_S1P_JEEENS4_5SM1004TMEM4LOAD26SM100_TMEM_LOAD_32dp32b32xENS4_13SM90_TMA_LOADENS16_INS17_ILi2ELi4ELi3EEES1A_NSX_INS5_IJS1B_SG_EEENS5_IJSG_SC_EEEEEEENS4_39AutoVectorizingCopyWithAssumedAlignmentILi128EEENS4_14SM90_TMA_STOREES25_S27_S27_EEEvvEEEEvNT_6ParamsE,@function
        .size           _ZN7cutlass13device_kernelINS_4gemm6kernel13GemmUniversalIN4cute5tupleIJiiiiEEENS1_10collective13CollectiveMmaINS1_35MainloopSm100TmaUmmaWarpSpecializedILi72ELi2ELi4ENS5_IJNS4_1CILi4EEESB_NSA_ILi1EEEEEEEENS5_IJNSA_ILi128EEENSA_ILi64EEENSA_ILi32EEEEEENS_12float_e4m3_tENS5_IJlSC_lEEESJ_SK_NS4_8TiledMMAINS4_8MMA_AtomIJNS4_10MMA_TraitsINS4_25SM100_MMA_F8F6F4_2x1SM_SSEJSJ_SJ_fSF_SG_NS4_17integral_constantINS4_4UMMA5MajorELSR_0EEESS_NSP_INSQ_7ScaleInELST_0EEESU_EEEEEENS4_6LayoutINS5_IJSC_SC_SC_EEENS5_IJNSA_ILi0EEESZ_SZ_EEEEENS5_IJNS4_10UnderscoreES12_S12_EEEEENS4_28SM100_TMA_2SM_LOAD_MULTICASTENS4_14ComposedLayoutINS4_7SwizzleILi1ELi4ELi3EEENS4_18smem_ptr_flag_bitsILi8EEENSX_INS5_IJNSA_ILi8EEESH_EEENS5_IJSH_SC_EEEEEEEvNS4_8identityES15_S1F_vS1G_EENS_8epilogue10collective18CollectiveEpilogueINS1I_23Sm100TmaWarpSpecializedILi1ELi1ELi32ELb0ELb0EEEJNS5_IJSG_SG_SH_EEENS5_IJNSX_ISG_SC_EES1O_EEESJ_SK_SJ_SK_NS1I_6fusion15FusionCallbacksIS1M_NS1Q_17LinearCombinationISJ_fSJ_fLNS_15FloatRoundStyleE2EEES1N_S1P_JEEENS4_5SM1004TMEM4LOAD26SM100_TMEM_LOAD_32dp32b32xENS4_13SM90_TMA_LOADENS16_INS17_ILi2ELi4ELi3EEES1A_NSX_INS5_IJS1B_SG_EEENS5_IJSG_SC_EEEEEEENS4_39AutoVectorizingCopyWithAssumedAlignmentILi128EEENS4_14SM90_TMA_STOREES25_S27_S27_EEEvvEEEEvNT_6ParamsE,(.L_x_354 - _ZN7cutlass13device_kernelINS_4gemm6kernel13GemmUniversalIN4cute5tupleIJiiiiEEENS1_10collective13CollectiveMmaINS1_35MainloopSm100TmaUmmaWarpSpecializedILi72ELi2ELi4ENS5_IJNS4_1CILi4EEESB_NSA_ILi1EEEEEEEENS5_IJNSA_ILi128EEENSA_ILi64EEENSA_ILi32EEEEEENS_12float_e4m3_tENS5_IJlSC_lEEESJ_SK_NS4_8TiledMMAINS4_8MMA_AtomIJNS4_10MMA_TraitsINS4_25SM100_MMA_F8F6F4_2x1SM_SSEJSJ_SJ_fSF_SG_NS4_17integral_constantINS4_4UMMA5MajorELSR_0EEESS_NSP_INSQ_7ScaleInELST_0EEESU_EEEEEENS4_6LayoutINS5_IJSC_SC_SC_EEENS5_IJNSA_ILi0EEESZ_SZ_EEEEENS5_IJNS4_10UnderscoreES12_S12_EEEEENS4_28SM100_TMA_2SM_LOAD_MULTICASTENS4_14ComposedLayoutINS4_7SwizzleILi1ELi4ELi3EEENS4_18smem_ptr_flag_bitsILi8EEENSX_INS5_IJNSA_ILi8EEESH_EEENS5_IJSH_SC_EEEEEEEvNS4_8identityES15_S1F_vS1G_EENS_8epilogue10collective18CollectiveEpilogueINS1I_23Sm100TmaWarpSpecializedILi1ELi1ELi32ELb0ELb0EEEJNS5_IJSG_SG_SH_EEENS5_IJNSX_ISG_SC_EES1O_EEESJ_SK_SJ_SK_NS1I_6fusion15FusionCallbacksIS1M_NS1Q_17LinearCombinationISJ_fSJ_fLNS_15FloatRoundStyleE2EEES1N_S1P_JEEENS4_5SM1004TMEM4LOAD26SM100_TMEM_LOAD_32dp32b32xENS4_13SM90_TMA_LOADENS16_INS17_ILi2ELi4ELi3EEES1A_NSX_INS5_IJS1B_SG_EEENS5_IJSG_SC_EEEEEEENS4_39AutoVectorizingCopyWithAssumedAlignmentILi128EEENS4_14SM90_TMA_STOREES25_S27_S27_EEEvvEEEEvNT_6ParamsE)
        .other          _ZN7cutlass13device_kernelINS_4gemm6kernel13GemmUniversalIN4cute5tupleIJiiiiEEENS1_10collective13CollectiveMmaINS1_35MainloopSm100TmaUmmaWarpSpecializedILi72ELi2ELi4ENS5_IJNS4_1CILi4EEESB_NSA_ILi1EEEEEEEENS5_IJNSA_ILi128EEENSA_ILi64EEENSA_ILi32EEEEEENS_12float_e4m3_tENS5_IJlSC_lEEESJ_SK_NS4_8TiledMMAINS4_8MMA_AtomIJNS4_10MMA_TraitsINS4_25SM100_MMA_F8F6F4_2x1SM_SSEJSJ_SJ_fSF_SG_NS4_17integral_constantINS4_4UMMA5MajorELSR_0EEESS_NSP_INSQ_7ScaleInELST_0EEESU_EEEEEENS4_6LayoutINS5_IJSC_SC_SC_EEENS5_IJNSA_ILi0EEESZ_SZ_EEEEENS5_IJNS4_10UnderscoreES12_S12_EEEEENS4_28SM100_TMA_2SM_LOAD_MULTICASTENS4_14ComposedLayoutINS4_7SwizzleILi1ELi4ELi3EEENS4_18smem_ptr_flag_bitsILi8EEENSX_INS5_IJNSA_ILi8EEESH_EEENS5_IJSH_SC_EEEEEEEvNS4_8identityES15_S1F_vS1G_EENS_8epilogue10collective18CollectiveEpilogueINS1I_23Sm100TmaWarpSpecializedILi1ELi1ELi32ELb0ELb0EEEJNS5_IJSG_SG_SH_EEENS5_IJNSX_ISG_SC_EES1O_EEESJ_SK_SJ_SK_NS1I_6fusion15FusionCallbacksIS1M_NS1Q_17LinearCombinationISJ_fSJ_fLNS_15FloatRoundStyleE2EEES1N_S1P_JEEENS4_5SM1004TMEM4LOAD26SM100_TMEM_LOAD_32dp32b32xENS4_13SM90_TMA_LOADENS16_INS17_ILi2ELi4ELi3EEES1A_NSX_INS5_IJS1B_SG_EEENS5_IJSG_SC_EEEEEEENS4_39AutoVectorizingCopyWithAssumedAlignmentILi128EEENS4_14SM90_TMA_STOREES25_S27_S27_EEEvvEEEEvNT_6ParamsE,@"STO_CUDA_ENTRY STV_DEFAULT"
_ZN7cutlass13device_kernelINS_4gemm6kernel13GemmUniversalIN4cute5tupleIJiiiiEEENS1_10collective13CollectiveMmaINS1_35MainloopSm100TmaUmmaWarpSpecializedILi72ELi2ELi4ENS5_IJNS4_1CILi4EEESB_NSA_ILi1EEEEEEEENS5_IJNSA_ILi128EEENSA_ILi64EEENSA_ILi32EEEEEENS_12float_e4m3_tENS5_IJlSC_lEEESJ_SK_NS4_8TiledMMAINS4_8MMA_AtomIJNS4_10MMA_TraitsINS4_25SM100_MMA_F8F6F4_2x1SM_SSEJSJ_SJ_fSF_SG_NS4_17integral_constantINS4_4UMMA5MajorELSR_0EEESS_NSP_INSQ_7ScaleInELST_0EEESU_EEEEEENS4_6LayoutINS5_IJSC_SC_SC_EEENS5_IJNSA_ILi0EEESZ_SZ_EEEEENS5_IJNS4_10UnderscoreES12_S12_EEEEENS4_28SM100_TMA_2SM_LOAD_MULTICASTENS4_14ComposedLayoutINS4_7SwizzleILi1ELi4ELi3EEENS4_18smem_ptr_flag_bitsILi8EEENSX_INS5_IJNSA_ILi8EEESH_EEENS5_IJSH_SC_EEEEEEEvNS4_8identityES15_S1F_vS1G_EENS_8epilogue10collective18CollectiveEpilogueINS1I_23Sm100TmaWarpSpecializedILi1ELi1ELi32ELb0ELb0EEEJNS5_IJSG_SG_SH_EEENS5_IJNSX_ISG_SC_EES1O_EEESJ_SK_SJ_SK_NS1I_6fusion15FusionCallbacksIS1M_NS1Q_17LinearCombinationISJ_fSJ_fLNS_15FloatRoundStyleE2EEES1N_S1P_JEEENS4_5SM1004TMEM4LOAD26SM100_TMEM_LOAD_32dp32b32xENS4_13SM90_TMA_LOADENS16_INS17_ILi2ELi4ELi3EEES1A_NSX_INS5_IJS1B_SG_EEENS5_IJSG_SC_EEEEEEENS4_39AutoVectorizingCopyWithAssumedAlignmentILi128EEENS4_14SM90_TMA_STOREES25_S27_S27_EEEvvEEEEvNT_6ParamsE:
[----:B------:R-:W1:Y:S01]  /*0000*/  LDC R1, c[0x0][0x37c] ;  /* 0x0000df00ff017b82 */ /* 0x000e620000000800 */
[----:B------:R-:W2:Y:S01]  /*0010*/  S2R R69, SR_TID.X ;  /* 0x0000000000457919 */ /* 0x000ea20000002100 */
[----:B------:R-:W3:Y:S06]  /*0020*/  LDCU.64 UR6, c[0x0][0x890] ;  /* 0x00011200ff0677ac */ /* 0x000eec0008000a00 */
[----:B------:R-:W4:Y:S01]  /*0030*/  S2UR UR54, SR_CgaCtaId ;  /* 0x00000000003679c3 */ /* 0x000f220000008800 */
[----:B------:R-:W-:Y:S01]  /*0040*/  PRMT R80, RZ, 0x7610, R80 ;  /* 0x00007610ff507816 */ /* 0x000fe20000000050 */
[----:B------:R-:W1:Y:S01]  /*0050*/  LDCU.64 UR52, c[0x0][0x358] ;  /* 0x00006b00ff3477ac */ /* 0x000e620008000a00 */
[----:B------:R-:W-:-:S02]  /*0060*/  ELECT P0, URZ, PT ;  /* 0x0000000000ff782f */ /* 0x000fc40003800000 */
[----:B---3--:R-:W-:-:S04]  /*0070*/  ISETP.NE.U32.AND P1, PT, RZ, UR6, PT ;  /* 0x00000006ff007c0c */ /* 0x008fc8000bf25070 */
[----:B------:R-:W-:Y:S01]  /*0080*/  ISETP.NE.AND.EX P2, PT, RZ, UR7, PT, P1 ;  /* 0x00000007ff007c0c */ /* 0x000fe2000bf45310 */
[----:B----4-:R-:W-:Y:S02]  /*0090*/  ULOP3.LUT UR18, UR54, 0x1, URZ, 0xc0, !UPT ;  /* 0x0000000136127892 */ /* 0x010fe4000f8ec0ff */
[----:B------:R-:W-:Y:S01]  /*00a0*/  ULOP3.LUT UR17, UR54, 0x1, URZ, 0x3c, !UPT ;  /* 0x0000000136117892 */ /* 0x000fe2000f8e3cff */
[----:B--2---:R-:W-:-:S05]  /*00b0*/  SHF.R.U32.HI R81, RZ, 0x5, R69 ;  /* 0x00000005ff517819 */ /* 0x004fca0000011645 */
[----:B------:R-:W2:Y:S02]  /*00c0*/  SHFL.IDX PT, R0, R81, RZ, 0x1f ;  /* 0x00001fff51007589 */ /* 0x000ea400000e0000 */
[----:B--2---:R-:W-:Y:S02]  /*00d0*/  R2UR UR11, R0 ;  /* 0x00000000000b72ca */ /* 0x004fe400000e0000 */
[----:B-1----:R-:W-:Y:S05]  /*00e0*/  @P2 BRA `(.L_x_0) ;  /* 0x00000000002c2947 */ /* 0x002fea0003800000 */
[----:B------:R-:W1:Y:S02]  /*00f0*/  LDCU.64 UR4, c[0x0][0x888] ;  /* 0x00011100ff0477ac */ /* 0x000e640008000a00 */
[----:B-1----:R-:W-:-:S04]  /*0100*/  UISETP.NE.U32.AND UP0, UPT, UR4, URZ, UPT ;  /* 0x000000ff0400728c */ /* 0x002fc8000bf05070 */
[----:B------:R-:W-:-:S09]  /*0110*/  UISETP.NE.AND.EX UP0, UPT, UR5, URZ, UPT, UP0 ;  /* 0x000000ff0500728c */ /* 0x000fd2000bf05300 */
[----:B------:R-:W-:Y:S05]  /*0120*/  BRA.U !UP0, `(.L_x_1) ;  /* 0x0000000108107547 */ /* 0x000fea000b800000 */
[----:B------:R-:W1:Y:S02]  /*0130*/  LDC.64 R2, c[0x0][0x888] ;  /* 0x00022200ff027b82 */ /* 0x000e640000000a00 */
[----:B-1----:R1:W5:Y:S01]  /*0140*/  LDG.E R39, desc[UR52][R2.64] ;  /* 0x0000003402277981 */ /* 0x002362000c1e1900 */
[----:B------:R-:W-:Y:S01]  /*0150*/  HFMA2 R80, -RZ, RZ, 0, 5.9604644775390625e-08 ;  /* 0x00000001ff507431 */ /* 0x000fe200000001ff */
[----:B------:R-:W-:Y:S05]  /*0160*/  BRA `(.L_x_0) ;  /* 0x00000000000c7947 */ /* 0x000fea0003800000 */
.L_x_1:
[----:B------:R-:W1:Y:S01]  /*0170*/  LDCU UR4, c[0x0][0x880] ;  /* 0x00011000ff0477ac */ /* 0x000e620008000800 */
[----:B------:R-:W-:Y:S01]  /*0180*/  HFMA2 R80, -RZ, RZ, 0, 5.9604644775390625e-08 ;  /* 0x00000001ff507431 */ /* 0x000fe200000001ff */
[----:B-1----:R-:W-:-:S07]  /*0190*/  MOV R39, UR4 ;  /* 0x0000000400277c02 */ /* 0x002fce0008000f00 */
.L_x_0:
[----:B------:R-:W2:Y:S02]  /*01a0*/  LDCU.64 UR4, c[0x0][0x8b0] ;  /* 0x00011600ff0477ac */ /* 0x000ea40008000a00 */
[----:B--2---:R-:W-:-:S04]  /*01b0*/  UISETP.NE.U32.AND UP0, UPT, UR4, URZ, UPT ;  /* 0x000000ff0400728c */ /* 0x004fc8000bf05070 */
[----:B------:R-:W-:-:S09]  /*01c0*/  UISETP.NE.AND.EX UP0, UPT, UR5, URZ, UPT, UP0 ;  /* 0x000000ff0500728c */ /* 0x000fd2000bf05300 */
[----:B------:R-:W-:Y:S05]  /*01d0*/  BRA.U UP0, `(.L_x_2) ;  /* 0x0000000100247547 */ /* 0x000fea000b800000 */
[----:B------:R-:W2:Y:S02]  /*01e0*/  LDCU.64 UR4, c[0x0][0x8a8] ;  /* 0x00011500ff0477ac */ /* 0x000ea40008000a00 */
[----:B--2---:R-:W-:-:S04]  /*01f0*/  UISETP.NE.U32.AND UP0, UPT, UR4, URZ, UPT ;  /* 0x000000ff0400728c */ /* 0x004fc8000bf05070 */
[----:B------:R-:W-:-:S09]  /*0200*/  UISETP.NE.AND.EX UP0, UPT, UR5, URZ, UPT, UP0 ;  /* 0x000000ff0500728c */ /* 0x000fd2000bf05300 */
[----:B------:R-:W-:Y:S05]  /*0210*/  BRA.U !UP0, `(.L_x_3) ;  /* 0x00000001080c7547 */ /* 0x000fea000b800000 */
[----:B-1----:R-:W1:Y:S02]  /*0220*/  LDC.64 R2, c[0x0][0x8a8] ;  /* 0x00022a00ff027b82 */ /* 0x002e640000000a00 */
[----:B-1----:R2:W5:Y:S01]  /*0230*/  LDG.E R38, desc[UR52][R2.64] ;  /* 0x0000003402267981 */ /* 0x002562000c1e1900 */
[----:B------:R-:W-:Y:S05]  /*0240*/  BRA `(.L_x_2) ;  /* 0x0000000000087947 */ /* 0x000fea0003800000 */
.L_x_3:
[----:B------:R-:W2:Y:S02]  /*0250*/  LDCU UR4, c[0x0][0x8a0] ;  /* 0x00011400ff0477ac */ /* 0x000ea40008000800 */
[----:B--2---:R-:W-:Y:S02]  /*0260*/  MOV R38, UR4 ;  /* 0x0000000400267c02 */ /* 0x004fe40008000f00 */
.L_x_2:
[----:B------:R-:W-:Y:S01]  /*0270*/  IMAD.U32 R0, RZ, RZ, UR11 ;  /* 0x0000000bff007e24 */ /* 0x000fe2000f8e00ff */
[----:B------:R-:W-:Y:S04]  /*0280*/  BSSY.RECONVERGENT B0, `(.L_x_4) ;  /* 0x000000c000007945 */ /* 0x000fe80003800200 */
[C---:B------:R-:W-:Y:S02]  /*0290*/  ISETP.NE.OR P3, PT, R0.reuse, 0x1, !P0 ;  /* 0x000000010000780c */ /* 0x040fe40004765670 */
[----:B------:R-:W-:-:S11]  /*02a0*/  ISETP.NE.OR P2, PT, R0, 0x3, !P0 ;  /* 0x000000030000780c */ /* 0x000fd60004745670 */
[----:B------:R-:W-:Y:S05]  /*02b0*/  @P3 BRA `(.L_x_5) ;  /* 0x0000000000203947 */ /* 0x000fea0003800000 */
[----:B------:R-:W3:Y:S02]  /*02c0*/  LDCU.64 UR4, c[0x0][0x348] ;  /* 0x00006900ff0477ac */ /* 0x000ee40008000a00 */
[----:B---3--:R-:W-:Y:S02]  /*02d0*/  UIADD3 UR8, UP1, UPT, UR4, 0x80, URZ ;  /* 0x0000008004087890 */ /* 0x008fe4000ff3e0ff */
[----:B------:R-:W-:Y:S02]  /*02e0*/  UIADD3 UR4, UP0, UPT, UR4, 0x180, URZ ;  /* 0x0000018004047890 */ /* 0x000fe4000ff1e0ff */
[----:B------:R-:W-:Y:S02]  /*02f0*/  UIADD3.X UR9, UPT, UPT, URZ, UR5, URZ, UP1, !UPT ;  /* 0x00000005ff097290 */ /* 0x000fe40008ffe4ff */
[----:B------:R-:W-:-:S07]  /*0300*/  UIADD3.X UR5, UPT, UPT, URZ, UR5, URZ, UP0, !UPT ;  /* 0x00000005ff057290 */ /* 0x000fce00087fe4ff */
[----:B------:R3:W-:Y:S02]  /*0310*/  UTMACCTL.PF [UR8] ;  /* 0x00000000080079b9 */ /* 0x0007e40008040000 */
[----:B------:R3:W-:Y:S02]  /*0320*/  UTMACCTL.PF [UR4] ;  /* 0x00000000040079b9 */ /* 0x0007e40008040000 */
[----:B---3--:R-:W-:Y:S01]  /*0330*/  NOP ;  /* 0x0000000000007918 */ /* 0x008fe20000000000 */
.L_x_5:
[----:B------:R-:W-:Y:S05]  /*0340*/  BSYNC.RECONVERGENT B0 ;  /* 0x0000000000007941 */ /* 0x000fea0003800200 */
.L_x_4:
[----:B------:R-:W-:Y:S04]  /*0350*/  BSSY.RECONVERGENT B0, `(.L_x_6) ;  /* 0x000000a000007945 */ /* 0x000fe80003800200 */
        /* <DEDUP_REMOVED lines=9> */
.L_x_7:
[----:B------:R-:W-:Y:S05]  /*03f0*/  BSYNC.RECONVERGENT B0 ;  /* 0x0000000000007941 */ /* 0x000fea0003800200 */
.L_x_6:
[----:B------:R-:W3:Y:S01]  /*0400*/  LDCU.64 UR4, c[0x0][0x888] ;  /* 0x00011100ff0477ac */ /* 0x000ee20008000a00 */
[----:B------:R-:W-:Y:S01]  /*0410*/  ISETP.NE.AND.EX P1, PT, RZ, UR7, PT, P1 ;  /* 0x00000007ff007c0c */ /* 0x000fe2000bf25310 */
[----:B------:R-:W-:Y:S01]  /*0420*/  UPLOP3.LUT UP3, UPT, UPT, UPT, UPT, 0x80, 0x8 ;  /* 0x000000000008789c */ /* 0x000fe20003f6f070 */
[----:B---3--:R-:W-:-:S04]  /*0430*/  ISETP.NE.U32.AND P2, PT, RZ, UR4, PT ;  /* 0x00000004ff007c0c */ /* 0x008fc8000bf45070 */
[----:B------:R-:W-:-:S13]  /*0440*/  ISETP.NE.AND.EX P2, PT, RZ, UR5, PT, P2 ;  /* 0x00000005ff007c0c */ /* 0x000fda000bf45320 */
[----:B------:R-:W-:Y:S05]  /*0450*/  @P2 BRA P1, `(.L_x_8) ;  /* 0x0000000000282947 */ /* 0x000fea0000800000 */
[----:B------:R-:W-:Y:S01]  /*0460*/  UISETP.NE.U32.AND UP0, UPT, UR6, URZ, UPT ;  /* 0x000000ff0600728c */ /* 0x000fe2000bf05070 */
[----:B-----5:R-:W-:Y:S01]  /*0470*/  FSETP.NEU.AND P1, PT, R39, RZ, PT ;  /* 0x000000ff2700720b */ /* 0x020fe20003f2d000 */
[----:B------:R-:W-:Y:S02]  /*0480*/  UISETP.NE.U32.AND UP2, UPT, UR4, URZ, UPT ;  /* 0x000000ff0400728c */ /* 0x000fe4000bf45070 */
[----:B------:R-:W-:Y:S02]  /*0490*/  UISETP.NE.AND.EX UP1, UPT, UR7, URZ, UPT, UP0 ;  /* 0x000000ff0700728c */ /* 0x000fe4000bf25300 */
[----:B------:R-:W-:-:S04]  /*04a0*/  UISETP.NE.AND.EX UP0, UPT, UR5, URZ, UPT, UP2 ;  /* 0x000000ff0500728c */ /* 0x000fc8000bf05320 */
[----:B------:R-:W-:-:S04]  /*04b0*/  USEL UR4, URZ, 0xffffffff, UP0 ;  /* 0xffffffffff047887 */ /* 0x000fc80008000000 */
[----:B------:R-:W-:Y:S01]  /*04c0*/  VOTEU.ANY UP0, P1 ;  /* 0x0000000000ff7886 */ /* 0x000fe20000800100 */
[----:B------:R-:W-:-:S04]  /*04d0*/  @!UP1 USEL UR4, URZ, 0xffffffff, UP0 ;  /* 0xffffffffff049887 */ /* 0x000fc80008000000 */
[----:B------:R-:W-:-:S04]  /*04e0*/  ULOP3.LUT UR4, UR4, 0x1, URZ, 0xc0, !UPT ;  /* 0x0000000104047892 */ /* 0x000fc8000f8ec0ff */
[----:B------:R-:W-:-:S11]  /*04f0*/  UISETP.NE.U32.AND UP3, UPT, UR4, 0x1, UPT ;  /* 0x000000010400788c */ /* 0x000fd6000bf65070 */
.L_x_8:
[----:B------:R-:W3:Y:S01]  /*0500*/  SHFL.IDX PT, R0, R81, RZ, 0x1f ;  /* 0x00001fff51007589 */ /* 0x000ee200000e0000 */
[----:B------:R-:W-:-:S04]  /*0510*/  UISETP.NE.AND UP0, UPT, UR11, 0x2, UPT ;  /* 0x000000020b00788c */ /* 0x000fc8000bf05270 */
[----:B------:R-:W-:Y:S02]  /*0520*/  UISETP.EQ.AND UP1, UPT, UR18, URZ, !UP0 ;  /* 0x000000ff1200728c */ /* 0x000fe4000c722270 */
[----:B------:R-:W-:-:S04]  /*0530*/  USEL UR26, URZ, 0x1, UP0 ;  /* 0x00000001ff1a7887 */ /* 0x000fc80008000000 */
[----:B------:R-:W-:Y:S02]  /*0540*/  PLOP3.LUT P3, PT, P0, PT, UP1, 0x80, 0x8 ;  /* 0x000000000008781c */ /* 0x000fe4000076f018 */
[----:B---3--:R-:W-:-:S13]  /*0550*/  ISETP.NE.AND P1, PT, R0, RZ, PT ;  /* 0x000000ff0000720c */ /* 0x008fda0003f25270 */
[----:B------:R-:W-:Y:S05]  /*0560*/  @P1 BRA `(.L_x_9) ;  /* 0x0000000800801947 */ /* 0x000fea0003800000 */
[----:B------:R-:W-:Y:S01]  /*0570*/  ELECT P1, URZ, PT ;  /* 0x0000000000ff782f */ /* 0x000fe20003820000 */
[----:B------:R-:W-:-:S12]  /*0580*/  BSSY.RECONVERGENT B0, `(.L_x_9) ;  /* 0x000009e000007945 */ /* 0x000fd80003800200 */
[----:B------:R-:W-:Y:S05]  /*0590*/  @!P1 BRA `(.L_x_10) ;  /* 0x0000000800709947 */ /* 0x000fea0003800000 */
[----:B------:R-:W-:Y:S01]  /*05a0*/  UMOV UR6, 0x400 ;  /* 0x0000040000067882 */ /* 0x000fe20000000000 */
[----:B------:R-:W-:Y:S01]  /*05b0*/  UMOV UR5, 0x1 ;  /* 0x0000000100057882 */ /* 0x000fe20000000000 */
[----:B------:R-:W-:Y:S01]  /*05c0*/  UMOV UR4, 0x5 ;  /* 0x0000000500047882 */ /* 0x000fe20000000000 */
[----:B------:R-:W-:Y:S02]  /*05d0*/  ULEA UR6, UR54, UR6, 0x18 ;  /* 0x0000000636067291 */ /* 0x000fe4000f8ec0ff */
[----:B------:R-:W-:-:S04]  /*05e0*/  UIADD3 UR8, UPT, UPT, -UR5, 0x100000, URZ ;  /* 0x0010000005087890 */ /* 0x000fc8000fffe1ff */
[----:B------:R-:W-:Y:S02]  /*05f0*/  USHF.L.U32 UR9, UR8, 0xb, URZ ;  /* 0x0000000b08097899 */ /* 0x000fe400080006ff */
[----:B------:R-:W-:Y:S02]  /*0600*/  USHF.L.U32 UR8, UR8, 0x1, URZ ;  /* 0x0000000108087899 */ /* 0x000fe400080006ff */
[----:B------:R-:W-:-:S04]  /*0610*/  UIADD3 UR4, UPT, UPT, -UR4, 0x100000, URZ ;  /* 0x0010000004047890 */ /* 0x000fc8000fffe1ff */
[----:B------:R-:W-:Y:S02]  /*0620*/  USHF.L.U32 UR5, UR4, 0xb, URZ ;  /* 0x0000000b04057899 */ /* 0x000fe400080006ff */
[----:B------:R-:W-:Y:S01]  /*0630*/  USHF.L.U32 UR4, UR4, 0x1, URZ ;  /* 0x0000000104047899 */ /* 0x000fe200080006ff */
[----:B------:R-:W3:Y:S03]  /*0640*/  FENCE.VIEW.ASYNC.S ;  /* 0x00000000000073c6 */ /* 0x000ee60000000000 */
[----:B---3--:R3:W4:Y:S08]  /*0650*/  SYNCS.EXCH.64 URZ, [UR6], UR8 ;  /* 0x0000000806ff75b2 */ /* 0x0087300008000100 */
[----:B------:R3:W1:Y:S01]  /*0660*/  SYNCS.EXCH.64 URZ, [UR6+0x240], UR4 ;  /* 0x0002400406ff75b2 */ /* 0x0006620008000100 */
        /* <DEDUP_REMOVED lines=141> */
[----:B------:R3:W1:Y:S02]  /*0f40*/  SYNCS.EXCH.64 URZ, [UR6+0x478], UR4 ;  /* 0x0004780406ff75b2 */ /* 0x0006640008000100 */
[----:B---34-:R-:W-:Y:S01]  /*0f50*/  NOP ;  /* 0x0000000000007918 */ /* 0x018fe20000000000 */
.L_x_10:
[----:B------:R-:W-:Y:S05]  /*0f60*/  BSYNC.RECONVERGENT B0 ;  /* 0x0000000000007941 */ /* 0x000fea0003800200 */
.L_x_9:
[----:B------:R-:W3:Y:S01]  /*0f70*/  SHFL.IDX PT, R0, R81, RZ, 0x1f ;  /* 0x00001fff51007589 */ /* 0x000ee200000e0000 */
[----:B------:R-:W-:Y:S01]  /*0f80*/  NOP ;  /* 0x0000000000007918 */ /* 0x000fe20000000000 */
[----:B---3--:R-:W-:-:S13]  /*0f90*/  ISETP.NE.AND P1, PT, R0, 0x1, PT ;  /* 0x000000010000780c */ /* 0x008fda0003f25270 */
[----:B------:R-:W-:Y:S05]  /*0fa0*/  @P1 BRA `(.L_x_11) ;  /* 0x00000000003c1947 */ /* 0x000fea0003800000 */
        /* <DEDUP_REMOVED lines=10> */
[----:B------:R-:W-:Y:S01]  /*1050*/  ELECT P1, URZ, PT ;  /* 0x0000000000ff782f */ /* 0x000fe20003820000 */
[----:B------:R-:W3:Y:S02]  /*1060*/  FENCE.VIEW.ASYNC.S ;  /* 0x00000000000073c6 */ /* 0x000ee40000000000 */
[----:B---3--:R3:W4:Y:S08]  /*1070*/  SYNCS.EXCH.64 URZ, [UR6+0x480], UR8 ;  /* 0x0004800806ff75b2 */ /* 0x0087300008000100 */
[----:B------:R3:W1:Y:S01]  /*1080*/  SYNCS.EXCH.64 URZ, [UR6+0x488], UR4 ;  /* 0x0004880406ff75b2 */ /* 0x0006620008000100 */
[----:B------:R-:W-:Y:S01]  /*1090*/  NOP ;  /* 0x0000000000007918 */ /* 0x000fe20000000000 */
.L_x_11:
[----:B------:R-:W2:Y:S01]  /*10a0*/  SHFL.IDX PT, R0, R81, RZ, 0x1f ;  /* 0x00001fff51007589 */ /* 0x000ea200000e0000 */
[----:B------:R-:W-:Y:S01]  /*10b0*/  NOP ;  /* 0x0000000000007918 */ /* 0x000fe20000000000 */
[----:B--2---:R-:W-:-:S13]  /*10c0*/  ISETP.NE.AND P1, PT, R0, 0x3, PT ;  /* 0x000000030000780c */ /* 0x004fda0003f25270 */
[----:B------:R-:W-:Y:S05]  /*10d0*/  @P1 BRA `(.L_x_12) ;  /* 0x00000000002c1947 */ /* 0x000fea0003800000 */
[----:B---3--:R-:W-:Y:S01]  /*10e0*/  UMOV UR5, 0x400 ;  /* 0x0000040000057882 */ /* 0x008fe20000000000 */
[----:B------:R-:W-:Y:S01]  /*10f0*/  UMOV UR4, 0x20 ;  /* 0x0000002000047882 */ /* 0x000fe20000000000 */
[----:B------:R-:W-:Y:S02]  /*1100*/  ULEA UR5, UR54, UR5, 0x18 ;  /* 0x0000000536057291 */ /* 0x000fe4000f8ec0ff */
[----:B------:R-:W-:-:S04]  /*1110*/  UIADD3 UR6, UPT, UPT, -UR4, 0x100000, URZ ;  /* 0x0010000004067890 */ /* 0x000fc8000fffe1ff */
[----:B------:R-:W-:Y:S02]  /*1120*/  USHF.L.U32 UR7, UR6, 0xb, URZ ;  /* 0x0000000b06077899 */ /* 0x000fe400080006ff */
[----:B------:R-:W-:Y:S01]  /*1130*/  USHF.L.U32 UR6, UR6, 0x1, URZ ;  /* 0x0000000106067899 */ /* 0x000fe200080006ff */
[----:B------:R-:W-:Y:S01]  /*1140*/  ELECT P1, URZ, PT ;  /* 0x0000000000ff782f */ /* 0x000fe20003820000 */
[----:B------:R-:W2:Y:S10]  /*1150*/  FENCE.VIEW.ASYNC.S ;  /* 0x00000000000073c6 */ /* 0x000eb40000000000 */
[----:B--2---:R2:W3:Y:S01]  /*1160*/  SYNCS.EXCH.64 URZ, [UR5+0x490], UR6 ;  /* 0x0004900605ff75b2 */ /* 0x0044e20008000100 */
[----:B------:R2:W1:Y:S01]  /*1170*/  SYNCS.EXCH.64 URZ, [UR5+0x498], UR6 ;  /* 0x0004980605ff75b2 */ /* 0x0004620008000100 */
[----:B------:R-:W-:Y:S01]  /*1180*/  NOP ;  /* 0x0000000000007918 */ /* 0x000fe20000000000 */
.L_x_12:
[----:B------:R-:W4:Y:S01]  /*1190*/  SHFL.IDX PT, R0, R81, RZ, 0x1f ;  /* 0x00001fff51007589 */ /* 0x000f2200000e0000 */
[----:B------:R-:W-:Y:S01]  /*11a0*/  NOP ;  /* 0x0000000000007918 */ /* 0x000fe20000000000 */
[----:B----4-:R-:W-:-:S13]  /*11b0*/  ISETP.NE.AND P1, PT, R0, 0x4, PT ;  /* 0x000000040000780c */ /* 0x010fda0003f25270 */
[----:B------:R-:W-:Y:S05]  /*11c0*/  @P1 BRA `(.L_x_13) ;  /* 0x0000000000481947 */ /* 0x000fea0003800000 */
[----:B--23--:R-:W-:Y:S01]  /*11d0*/  UMOV UR6, 0xe20 ;  /* 0x00000e2000067882 */ /* 0x00cfe20000000000 */
[----:B------:R-:W-:Y:S01]  /*11e0*/  UMOV UR5, 0x400 ;  /* 0x0000040000057882 */ /* 0x000fe20000000000 */
[----:B------:R-:W-:Y:S01]  /*11f0*/  USEL UR6, UR6, 0xc20, UP3 ;  /* 0x00000c2006067887 */ /* 0x000fe20009800000 */
        /* <DEDUP_REMOVED lines=9> */
[----:B------:R-:W2:Y:S02]  /*1290*/  FENCE.VIEW.ASYNC.S ;  /* 0x00000000000073c6 */ /* 0x000ea40000000000 */
[----:B--2---:R4:W2:Y:S08]  /*12a0*/  SYNCS.EXCH.64 URZ, [UR5+0x4a0], UR8 ;  /* 0x0004a00805ff75b2 */ /* 0x0048b00008000100 */
[----:B------:R4:W3:Y:S01]  /*12b0*/  SYNCS.EXCH.64 URZ, [UR5+0x4b0], UR6 ;  /* 0x0004b00605ff75b2 */ /* 0x0008e20008000100 */
[----:B------:R4:W1:Y:S01]  /*12c0*/  SYNCS.EXCH.64 URZ, [UR5+0x4a8], UR8 ;  /* 0x0004a80805ff75b2 */ /* 0x0008620008000100 */
[----:B------:R4:W1:Y:S02]  /*12d0*/  SYNCS.EXCH.64 URZ, [UR5+0x4b8], UR6 ;  /* 0x0004b80605ff75b2 */ /* 0x0008640008000100 */
[----:B----4-:R-:W-:Y:S01]  /*12e0*/  NOP ;  /* 0x0000000000007918 */ /* 0x010fe20000000000 */
.L_x_13:
[----:B------:R-:W4:Y:S01]  /*12f0*/  SHFL.IDX PT, R0, R81, RZ, 0x1f ;  /* 0x00001fff51007589 */ /* 0x000f2200000e0000 */
[----:B------:R-:W-:Y:S01]  /*1300*/  NOP ;  /* 0x0000000000007918 */ /* 0x000fe20000000000 */
[----:B----4-:R-:W-:-:S13]  /*1310*/  ISETP.NE.AND P1, PT, R0, 0x5, PT ;  /* 0x000000050000780c */ /* 0x010fda0003f25270 */
[----:B------:R-:W-:Y:S05]  /*1320*/  @P1 BRA `(.L_x_14) ;  /* 0x0000000000541947 */ /* 0x000fea0003800000 */
[----:B--23--:R-:W-:Y:S01]  /*1330*/  UMOV UR6, 0x400 ;  /* 0x0000040000067882 */ /* 0x00cfe20000000000 */
        /* <DEDUP_REMOVED lines=14> */
[----:B------:R4:W1:Y:S01]  /*1420*/  SYNCS.EXCH.64 URZ, [UR6+0x4e8], UR4 ;  /* 0x0004e80406ff75b2 */ /* 0x0008620008000100 */
[----:B------:R4:W1:Y:S01]  /*1430*/  SYNCS.EXCH.64 URZ, [UR6+0x4d0], UR8 ;  /* 0x0004d00806ff75b2 */ /* 0x0008620008000100 */
[----:B------:R4:W1:Y:S01]  /*1440*/  SYNCS.EXCH.64 URZ, [UR6+0x4f0], UR4 ;  /* 0x0004f00406ff75b2 */ /* 0x0008620008000100 */
[----:B------:R4:W1:Y:S01]  /*1450*/  SYNCS.EXCH.64 URZ, [UR6+0x4d8], UR8 ;  /* 0x0004d80806ff75b2 */ /* 0x0008620008000100 */
[----:B------:R4:W1:Y:S02]  /*1460*/  SYNCS.EXCH.64 URZ, [UR6+0x4f8], UR4 ;  /* 0x0004f80406ff75b2 */ /* 0x0008640008000100 */
[----:B----4-:R-:W-:Y:S01]  /*1470*/  NOP ;  /* 0x0000000000007918 */ /* 0x010fe20000000000 */
.L_x_14:
[----:B------:R-:W4:Y:S01]  /*1480*/  SHFL.IDX PT, R0, R81, RZ, 0x1f ;  /* 0x00001fff51007589 */ /* 0x000f2200000e0000 */
[----:B------:R-:W-:Y:S01]  /*1490*/  ISETP.NE.OR P0, PT, RZ, UR11, !P0 ;  /* 0x0000000bff007c0c */ /* 0x000fe2000c705670 */
[----:B------:R-:W-:Y:S01]  /*14a0*/  NOP ;  /* 0x0000000000007918 */ /* 0x000fe20000000000 */
[----:B----4-:R-:W-:-:S13]  /*14b0*/  ISETP.NE.AND P1, PT, R0, 0x3, PT ;  /* 0x000000030000780c */ /* 0x010fda0003f25270 */
[----:B------:R-:W-:Y:S05]  /*14c0*/  @P1 BRA `(.L_x_15) ;  /* 0x0000000000341947 */ /* 0x000fea0003800000 */
[----:B--23--:R-:W-:Y:S01]  /*14d0*/  UMOV UR5, 0x400 ;  /* 0x0000040000057882 */ /* 0x00cfe20000000000 */
[----:B------:R-:W-:Y:S01]  /*14e0*/  UMOV UR4, 0x20 ;  /* 0x0000002000047882 */ /* 0x000fe20000000000 */
[----:B------:R-:W-:Y:S02]  /*14f0*/  ULEA UR5, UR54, UR5, 0x18 ;  /* 0x0000000536057291 */ /* 0x000fe4000f8ec0ff */
[----:B------:R-:W-:-:S04]  /*1500*/  UIADD3 UR6, UPT, UPT, -UR4, 0x100000, URZ ;  /* 0x0010000004067890 */ /* 0x000fc8000fffe1ff */
[----:B------:R-:W-:Y:S02]  /*1510*/  USHF.L.U32 UR7, UR6, 0xb, URZ ;  /* 0x0000000b06077899 */ /* 0x000fe400080006ff */
[----:B------:R-:W-:Y:S01]  /*1520*/  USHF.L.U32 UR6, UR6, 0x1, URZ ;  /* 0x0000000106067899 */ /* 0x000fe200080006ff */
[----:B------:R-:W-:Y:S01]  /*1530*/  ELECT P1, URZ, PT ;  /* 0x0000000000ff782f */ /* 0x000fe20003820000 */
[----:B------:R-:W2:Y:S10]  /*1540*/  FENCE.VIEW.ASYNC.S ;  /* 0x00000000000073c6 */ /* 0x000eb40000000000 */
[----:B--2---:R4:W2:Y:S01]  /*1550*/  SYNCS.EXCH.64 URZ, [UR5+0x500], UR6 ;  /* 0x0005000605ff75b2 */ /* 0x0048a20008000100 */
[----:B------:R4:W3:Y:S01]  /*1560*/  SYNCS.EXCH.64 URZ, [UR5+0x510], UR6 ;  /* 0x0005100605ff75b2 */ /* 0x0008e20008000100 */
[----:B------:R4:W1:Y:S01]  /*1570*/  SYNCS.EXCH.64 URZ, [UR5+0x508], UR6 ;  /* 0x0005080605ff75b2 */ /* 0x0008620008000100 */
[----:B------:R4:W1:Y:S02]  /*1580*/  SYNCS.EXCH.64 URZ, [UR5+0x518], UR6 ;  /* 0x0005180605ff75b2 */ /* 0x0008640008000100 */
[----:B----4-:R-:W-:Y:S01]  /*1590*/  NOP ;  /* 0x0000000000007918 */ /* 0x010fe20000000000 */
.L_x_15:
[----:B------:R-:W4:Y:S01]  /*15a0*/  LDCU UR12, c[0x0][0x36c] ;  /* 0x00006d80ff0c77ac */ /* 0x000f220008000800 */
[----:B------:R-:W-:Y:S01]  /*15b0*/  LOP3.LUT R0, R69, 0x1f, RZ, 0xc0, !PT ;  /* 0x0000001f45007812 */ /* 0x000fe200078ec0ff */
[----:B------:R-:W-:Y:S01]  /*15c0*/  NOP ;  /* 0x0000000000007918 */ /* 0x000fe20000000000 */
[----:B------:R-:W-:Y:S01]  /*15d0*/  VOTEU.ALL UP0, P0 ;  /* 0x0000000000ff7886 */ /* 0x000fe20000000000 */
[----:B--23--:R-:W-:Y:S01]  /*15e0*/  UMOV UR6, 0x20 ;  /* 0x0000002000067882 */ /* 0x00cfe20000000000 */
[----:B------:R-:W-:-:S03]  /*15f0*/  UISETP.NE.AND UP4, UPT, UR11, URZ, UPT ;  /* 0x000000ff0b00728c */ /* 0x000fc6000bf85270 */
[----:B------:R-:W-:Y:S01]  /*1600*/  @!UP0 UMOV UR4, 0x400 ;  /* 0x0000040000048882 */ /* 0x000fe20000000000 */
[----:B------:R-:W-:-:S04]  /*1610*/  @!UP0 UIADD3 UR6, UPT, UPT, -UR6, 0x100000, URZ ;  /* 0x0010000006068890 */ /* 0x000fc8000fffe1ff */
[----:B------:R-:W-:Y:S02]  /*1620*/  @!UP0 USHF.L.U32 UR7, UR6, 0xb, URZ ;  /* 0x0000000b06078899 */ /* 0x000fe400080006ff */
[----:B------:R-:W-:Y:S02]  /*1630*/  @!UP0 USHF.L.U32 UR6, UR6, 0x1, URZ ;  /* 0x0000000106068899 */ /* 0x000fe400080006ff */
[----:B------:R-:W-:Y:S01]  /*1640*/  @!UP0 ULEA UR4, UR54, UR4, 0x18 ;  /* 0x0000000436048291 */ /* 0x000fe2000f8ec0ff */
[----:B------:R-:W-:Y:S01]  /*1650*/  VOTEU.ALL UP0, P0 ;  /* 0x0000000000ff7886 */ /* 0x000fe20000000000 */
[----:B----4-:R-:W-:Y:S01]  /*1660*/  UISETP.EQ.U32.AND UP1, UPT, UR12, 0x1, UPT ;  /* 0x000000010c00788c */ /* 0x010fe2000bf22070 */
[----:B------:R-:W2:Y:S09]  /*1670*/  FENCE.VIEW.ASYNC.S ;  /* 0x00000000000073c6 */ /* 0x000eb20000000000 */
[----:B--2---:R2:W3:Y:S02]  /*1680*/  @!UP0 SYNCS.EXCH.64 URZ, [UR4+0x520], UR6 ;  /* 0x0005200604ff85b2 */ /* 0x0044e40008000100 */
[----:B--2---:R-:W-:Y:S01]  /*1690*/  UP2UR UR4, UPR, URZ, 0x2 ;  /* 0x00000002ff047883 */ /* 0x004fe20008000000 */
[----:B------:R-:W-:Y:S11]  /*16a0*/  BRA.U !UP1, `(.L_x_16) ;  /* 0x0000000109087547 */ /* 0x000ff6000b800000 */
[----:B-1-3--:R-:W-:Y:S01]  /*16b0*/  UCGABAR_ARV ;  /* 0x00000000000079c7 */ /* 0x00afe20008000000 */
[----:B------:R-:W-:Y:S05]  /*16c0*/  BRA `(.L_x_17) ;  /* 0x0000000000047947 */ /* 0x000fea0003800000 */
.L_x_16:
[----:B-1-3--:R-:W-:Y:S01]  /*16d0*/  NOP ;  /* 0x0000000000007918 */ /* 0x00afe20000000000 */
.L_x_17:
[----:B------:R-:W1:Y:S01]  /*16e0*/  S2UR UR10, SR_CTAID.X ;  /* 0x00000000000a79c3 */ /* 0x000e620000002500 */
[----:B------:R-:W-:-:S05]  /*16f0*/  CS2R.32 R3, SR_CgaSize ;  /* 0x0000000000037805 */ /* 0x000fca0000008a00 */
[----:B------:R-:W-:-:S05]  /*1700*/  IMAD R3, R3, -0xa0, RZ ;  /* 0xffffff6003037824 */ /* 0x000fca00078e02ff */
[----:B------:R-:W-:-:S14]  /*1710*/  R2UR UR5, R3 ;  /* 0x00000000030572ca */ /* 0x000fdc00000e0000 */
[----:B------:R-:W2:Y:S01]  /*1720*/  LDCU UR5, c[0x0][UR5+0x2b0] ;  /* 0x00005600050577ac */ /* 0x000ea20008000800 */
[----:B------:R-:W-:-:S05]  /*1730*/  CS2R.32 R3, SR_CgaSize ;  /* 0x0000000000037805 */ /* 0x000fca0000008a00 */
[----:B------:R-:W-:-:S05]  /*1740*/  IMAD R3, R3, -0xa0, RZ ;  /* 0xffffff6003037824 */ /* 0x000fca00078e02ff */
[----:B------:R-:W-:-:S14]  /*1750*/  R2UR UR4, R3 ;  /* 0x00000000030472ca */ /* 0x000fdc00000e0000 */
[----:B------:R-:W3:Y:S01]  /*1760*/  LDCU UR4, c[0x0][UR4+0x2b4] ;  /* 0x00005680040477ac */ /* 0x000ee20008000800 */
[----:B------:R-:W4:Y:S01]  /*1770*/  S2UR UR51, SR_CTAID.Y ;  /* 0x00000000003379c3 */ /* 0x000f220000002600 */
[----:B------:R-:W-:Y:S01]  /*1780*/  ULOP3.LUT UR6, UR54, 0xc, URZ, 0xc0, !UPT ;  /* 0x0000000c36067892 */ /* 0x000fe2000f8ec0ff */
[----:B------:R-:W-:-:S05]  /*1790*/  CS2R.32 R3, SR_CgaSize ;  /* 0x0000000000037805 */ /* 0x000fca0000008a00 */
[----:B------:R-:W-:-:S05]  /*17a0*/  IMAD R3, R3, -0xa0, RZ ;  /* 0xffffff6003037824 */ /* 0x000fca00078e02ff */
[----:B------:R-:W-:-:S14]  /*17b0*/  R2UR UR49, R3 ;  /* 0x00000000033172ca */ /* 0x000fdc00000e0000 */
[----:B------:R-:W3:Y:S01]  /*17c0*/  LDCU UR49, c[0x0][UR49+0x2a0] ;  /* 0x00005400313177ac */ /* 0x000ee20008000800 */
[----:B------:R-:W-:-:S05]  /*17d0*/  CS2R.32 R3, SR_CgaSize ;  /* 0x0000000000037805 */ /* 0x000fca0000008a00 */
[----:B------:R-:W-:-:S05]  /*17e0*/  IMAD R3, R3, -0xa0, RZ ;  /* 0xffffff6003037824 */ /* 0x000fca00078e02ff */
[----:B------:R-:W-:-:S14]  /*17f0*/  R2UR UR48, R3 ;  /* 0x00000000033072ca */ /* 0x000fdc00000e0000 */
[----:B------:R-:W3:Y:S01]  /*1800*/  LDCU UR48, c[0x0][UR48+0x2a4] ;  /* 0x00005480303077ac */ /* 0x000ee20008000800 */
[----:B------:R-:W3:Y:S01]  /*1810*/  S2UR UR36, SR_CTAID.Z ;  /* 0x00000000002479c3 */ /* 0x000ee20000002700 */
[----:B------:R-:W3:Y:S01]  /*1820*/  LDCU UR20, c[0x0][0xb24] ;  /* 0x00016480ff1477ac */ /* 0x000ee20008000800 */
[----:B------:R-:W-:Y:S01]  /*1830*/  ULOP3.LUT UR7, UR54, 0x3, URZ, 0xc0, !UPT ;  /* 0x0000000336077892 */ /* 0x000fe2000f8ec0ff */
[----:B-1----:R-:W-:Y:S01]  /*1840*/  I2FP.F32.U32 R3, UR10 ;  /* 0x0000000a00037c45 */ /* 0x002fe20008201000 */
[----:B------:R-:W-:Y:S02]  /*1850*/  ULOP3.LUT UR6, UR6, 0x1, UR54, 0xf8, !UPT ;  /* 0x0000000106067892 */ /* 0x000fe4000f8ef836 */
[----:B------:R-:W-:Y:S02]  /*1860*/  UISETP.GT.U32.AND UP1, UPT, UR7, 0xffff, UPT ;  /* 0x0000ffff0700788c */ /* 0x000fe4000bf24070 */
[----:B--2---:R-:W-:Y:S01]  /*1870*/  FMUL R3, R3, UR5 ;  /* 0x0000000503037c20 */ /* 0x004fe20008400000 */
[----:B------:R-:W-:Y:S01]  /*1880*/  UISETP.GT.U32.AND UP0, UPT, UR6, 0xffff, UPT ;  /* 0x0000ffff0600788c */ /* 0x000fe2000bf04070 */
[----:B----4-:R-:W-:Y:S01]  /*1890*/  I2FP.F32.U32 R2, UR51 ;  /* 0x0000003300027c45 */ /* 0x010fe20008201000 */
[----:B------:R-:W-:-:S03]  /*18a0*/  USEL UR7, UR7, 0xffff, !UP1 ;  /* 0x0000ffff07077887 */ /* 0x000fc6000c800000 */
[----:B------:R-:W1:Y:S01]  /*18b0*/  F2I.U32.TRUNC.NTZ R3, R3 ;  /* 0x0000000300037305 */ /* 0x000e62000020f000 */
[----:B------:R-:W-:Y:S01]  /*18c0*/  USEL UR6, UR6, 0xffff, !UP0 ;  /* 0x0000ffff06067887 */ /* 0x000fe2000c000000 */
[----:B---3--:R-:W-:Y:S01]  /*18d0*/  FMUL R2, R2, UR4 ;  /* 0x0000000402027c20 */ /* 0x008fe20008400000 */
[----:B------:R-:W-:Y:S02]  /*18e0*/  USHF.R.U32.HI UR31, URZ, 0x1, UR54 ;  /* 0x00000001ff1f7899 */ /* 0x000fe40008011636 */
[----:B------:R-:W-:Y:S02]  /*18f0*/  USHF.R.U32.HI UR30, URZ, 0x2, UR54 ;  /* 0x00000002ff1e7899 */ /* 0x000fe40008011636 */
[----:B------:R-:W-:Y:S01]  /*1900*/  USHF.L.U32 UR16, UR54, 0x7, URZ ;  /* 0x0000000736107899 */ /* 0x000fe200080006ff */
[----:B------:R-:W2:Y:S01]  /*1910*/  F2I.U32.TRUNC.NTZ R2, R2 ;  /* 0x0000000200027305 */ /* 0x000ea2000020f000 */
[----:B------:R-:W-:Y:S02]  /*1920*/  USHF.L.U32 UR15, UR54, 0x8, URZ ;  /* 0x00000008360f7899 */ /* 0x000fe400080006ff */
[----:B------:R-:W-:-:S02]  /*1930*/  ULOP3.LUT UR7, UR7, 0xffff, URZ, 0xc0, !UPT ;  /* 0x0000ffff07077892 */ /* 0x000fc4000f8ec0ff */
[----:B------:R-:W-:Y:S01]  /*1940*/  ULOP3.LUT UR6, UR6, 0xffff, URZ, 0xc0, !UPT ;  /* 0x0000ffff06067892 */ /* 0x000fe2000f8ec0ff */
[----:B-1----:R-:W-:Y:S01]  /*1950*/  R2UR UR5, R3 ;  /* 0x00000000030572ca */ /* 0x002fe200000e0000 */
[----:B------:R-:W-:Y:S01]  /*1960*/  UMOV UR14, 0x1111 ;  /* 0x00001111000e7882 */ /* 0x000fe20000000000 */
[----:B------:R-:W-:Y:S01]  /*1970*/  PRMT R3, RZ, 0x7610, R3 ;  /* 0x00007610ff037816 */ /* 0x000fe20000000003 */
[----:B------:R-:W-:Y:S01]  /*1980*/  UMOV UR13, 0x5 ;  /* 0x00000005000d7882 */ /* 0x000fe20000000000 */
[----:B------:R-:W1:Y:S01]  /*1990*/  LDCU UR37, c[0x0][0xb24] ;  /* 0x00016480ff2577ac */ /* 0x000e620008000800 */
[----:B--2---:R-:W-:Y:S01]  /*19a0*/  R2UR UR4, R2 ;  /* 0x00000000020472ca */ /* 0x004fe200000e0000 */
[----:B------:R-:W2:Y:S01]  /*19b0*/  LDCU UR19, c[0x0][0xb30] ;  /* 0x00016600ff1377ac */ /* 0x000ea20008000800 */
[----:B------:R-:W-:-:S06]  /*19c0*/  PRMT R2, RZ, 0x7610, R2 ;  /* 0x00007610ff027816 */ /* 0x000fcc0000000002 */
[----:B------:R-:W-:Y:S02]  /*19d0*/  UIADD3 UR5, UPT, UPT, -UR5, URZ, URZ ;  /* 0x000000ff05057290 */ /* 0x000fe4000fffe1ff */
[----:B------:R-:W-:Y:S02]  /*19e0*/  UISETP.NE.AND UP5, UPT, UR11, 0x2, UPT ;  /* 0x000000020b00788c */ /* 0x000fe4000bfa5270 */
[----:B------:R-:W-:Y:S02]  /*19f0*/  ULOP3.LUT UR31, UR31, 0x1, URZ, 0xc0, !UPT ;  /* 0x000000011f1f7892 */ /* 0x000fe4000f8ec0ff */
[----:B------:R-:W-:Y:S02]  /*1a00*/  ULOP3.LUT UR30, UR30, 0x3, URZ, 0xc0, !UPT ;  /* 0x000000031e1e7892 */ /* 0x000fe4000f8ec0ff */
[----:B------:R-:W-:Y:S02]  /*1a10*/  UIADD3 UR4, UPT, UPT, -UR4, URZ, URZ ;  /* 0x000000ff04047290 */ /* 0x000fe4000fffe1ff */
[----:B------:R-:W-:-:S02]  /*1a20*/  ULOP3.LUT UR16, UR16, 0x600, URZ, 0xc0, !UPT ;  /* 0x0000060010107892 */ /* 0x000fc4000f8ec0ff */
[----:B------:R-:W-:Y:S02]  /*1a30*/  ULOP3.LUT UR15, UR15, 0x200, URZ, 0xc0, !UPT ;  /* 0x000002000f0f7892 */ /* 0x000fe4000f8ec0ff */
[----:B------:R-:W-:Y:S01]  /*1a40*/  UISETP.GE.AND UP6, UPT, UR20, 0x1, UPT ;  /* 0x000000011400788c */ /* 0x000fe2000bfc6270 */
[----:B------:R-:W-:Y:S01]  /*1a50*/  UMOV UR50, UR10 ;  /* 0x0000000a00327c82 */ /* 0x000fe20008000000 */
[----:B------:R-:W-:Y:S02]  /*1a60*/  USHF.L.U32 UR14, UR14, UR7, URZ ;  /* 0x000000070e0e7299 */ /* 0x000fe400080006ff */
[----:B------:R-:W-:Y:S02]  /*1a70*/  USHF.L.U32 UR13, UR13, UR6, URZ ;  /* 0x000000060d0d7299 */ /* 0x000fe400080006ff */
[----:B------:R-:W-:Y:S02]  /*1a80*/  UIMAD UR49, UR49, UR5, UR10 ;  /* 0x00000005313172a4 */ /* 0x000fe4000f8e020a */
[----:B------:R-:W-:Y:S01]  /*1a90*/  UIMAD UR48, UR48, UR4, UR51 ;  /* 0x00000004303072a4 */ /* 0x000fe2000f8e0233 */
[----:B-12---:R-:W-:Y:S11]  /*1aa0*/  BRA.U UP4, `(.L_x_18) ;  /* 0x0000000104ac7547 */ /* 0x006ff6000b800000 */
[----:B------:R-:W-:Y:S02]  /*1ab0*/  UISETP.NE.AND UP0, UPT, UR48, URZ, UPT ;  /* 0x000000ff3000728c */ /* 0x000fe4000bf05270 */
[----:B------:R-:W-:Y:S02]  /*1ac0*/  ULOP3.LUT UR8, UR49, 0x2, URZ, 0x3c, !UPT ;  /* 0x0000000231087892 */ /* 0x000fe4000f8e3cff */
[----:B------:R-:W-:Y:S02]  /*1ad0*/  UISETP.GT.U32.AND UP1, UPT, UR49, 0x1, UP0 ;  /* 0x000000013100788c */ /* 0x000fe40008724070 */
[----:B------:R-:W-:Y:S02]  /*1ae0*/  UISETP.NE.AND UP2, UPT, UR48, 0x1, UPT ;  /* 0x000000013000788c */ /* 0x000fe4000bf45270 */
[----:B------:R-:W-:Y:S02]  /*1af0*/  UISETP.GT.U32.AND UP0, UPT, UR8, 0x1, UP0 ;  /* 0x000000010800788c */ /* 0x000fe40008704070 */
[----:B------:R-:W-:-:S02]  /*1b00*/  USEL UR28, URZ, 0x1, UP1 ;  /* 0x00000001ff1c7887 */ /* 0x000fc40008800000 */
[----:B------:R-:W-:Y:S02]  /*1b10*/  USEL UR23, URZ, 0x2, UP1 ;  /* 0x00000002ff177887 */ /* 0x000fe40008800000 */
[----:B------:R-:W-:Y:S02]  /*1b20*/  UISETP.GT.U32.AND UP1, UPT, UR49, 0x1, UP2 ;  /* 0x000000013100788c */ /* 0x000fe40009724070 */
[----:B------:R-:W-:Y:S02]  /*1b30*/  USEL UR7, URZ, 0x4, UP0 ;  /* 0x00000004ff077887 */ /* 0x000fe40008000000 */
[----:B------:R-:W-:Y:S02]  /*1b40*/  USEL UR5, URZ, 0x8, UP0 ;  /* 0x00000008ff057887 */ /* 0x000fe40008000000 */
[----:B------:R-:W-:Y:S02]  /*1b50*/  UISETP.GT.U32.AND UP0, UPT, UR8, 0x1, UP2 ;  /* 0x000000010800788c */ /* 0x000fe40009704070 */
[----:B------:R-:W-:-:S02]  /*1b60*/  USEL UR27, URZ, 0x10, UP1 ;  /* 0x00000010ff1b7887 */ /* 0x000fc40008800000 */
[----:B------:R-:W-:Y:S02]  /*1b70*/  USEL UR22, URZ, 0x20, UP1 ;  /* 0x00000020ff167887 */ /* 0x000fe40008800000 */
[----:B------:R-:W-:Y:S02]  /*1b80*/  UISETP.NE.AND UP1, UPT, UR48, 0x2, UPT ;  /* 0x000000023000788c */ /* 0x000fe4000bf25270 */
[----:B------:R-:W-:Y:S02]  /*1b90*/  USEL UR6, URZ, 0x40, UP0 ;  /* 0x00000040ff067887 */ /* 0x000fe40008000000 */
[----:B------:R-:W-:Y:S02]  /*1ba0*/  USEL UR4, URZ, 0x80, UP0 ;  /* 0x00000080ff047887 */ /* 0x000fe40008000000 */
[----:B------:R-:W-:Y:S02]  /*1bb0*/  UISETP.GT.U32.AND UP0, UPT, UR49, 0x1, UP1 ;  /* 0x000000013100788c */ /* 0x000fe40008f04070 */
[----:B------:R-:W-:-:S02]  /*1bc0*/  UISETP.NE.AND UP2, UPT, UR48, 0x3, UPT ;  /* 0x000000033000788c */ /* 0x000fc4000bf45270 */
[----:B------:R-:W-:Y:S02]  /*1bd0*/  USEL UR25, URZ, 0x100, UP0 ;  /* 0x00000100ff197887 */ /* 0x000fe40008000000 */
[----:B------:R-:W-:Y:S02]  /*1be0*/  USEL UR21, URZ, 0x200, UP0 ;  /* 0x00000200ff157887 */ /* 0x000fe40008000000 */
[----:B------:R-:W-:Y:S02]  /*1bf0*/  UISETP.GT.U32.AND UP0, UPT, UR49, 0x1, UP2 ;  /* 0x000000013100788c */ /* 0x000fe40009704070 */
[----:B------:R-:W-:Y:S02]  /*1c00*/  UIADD3 UR25, UPT, UPT, UR25, UR27, UR28 ;  /* 0x0000001b19197290 */ /* 0x000fe4000fffe01c */
[----:B------:R-:W-:Y:S02]  /*1c10*/  USEL UR24, URZ, 0x1000, UP0 ;  /* 0x00001000ff187887 */ /* 0x000fe40008000000 */
[----:B------:R-:W-:-:S02]  /*1c20*/  USEL UR9, URZ, 0x2000, UP0 ;  /* 0x00002000ff097887 */ /* 0x000fc40008000000 */
[----:B------:R-:W-:Y:S02]  /*1c30*/  UIADD3 UR23, UPT, UPT, UR23, UR24, UR25 ;  /* 0x0000001817177290 */ /* 0x000fe4000fffe019 */
[----:B------:R-:W-:Y:S02]  /*1c40*/  UISETP.GT.U32.AND UP1, UPT, UR8, 0x1, UP1 ;  /* 0x000000010800788c */ /* 0x000fe40008f24070 */
[----:B------:R-:W-:Y:S02]  /*1c50*/  UIADD3 UR21, UPT, UPT, UR21, UR22, UR23 ;  /* 0x0000001615157290 */ /* 0x000fe4000fffe017 */
[----:B------:R-:W-:Y:S02]  /*1c60*/  UISETP.GT.U32.AND UP0, UPT, UR8, 0x1, UP2 ;  /* 0x000000010800788c */ /* 0x000fe40009704070 */
[----:B------:R-:W-:Y:S02]  /*1c70*/  USEL UR8, URZ, 0x400, UP1 ;  /* 0x00000400ff087887 */ /* 0x000fe40008800000 */
[----:B------:R-:W-:-:S02]  /*1c80*/  UIADD3 UR9, UPT, UPT, UR7, UR9, UR21 ;  /* 0x0000000907097290 */ /* 0x000fc4000fffe015 */
[----:B------:R-:W-:Y:S02]  /*1c90*/  USEL UR7, URZ, 0x4000, UP0 ;  /* 0x00004000ff077887 */ /* 0x000fe40008000000 */
[----:B------:R-:W-:Y:S02]  /*1ca0*/  UIADD3 UR9, UPT, UPT, UR8, UR6, UR9 ;  /* 0x0000000608097290 */ /* 0x000fe4000fffe009 */
[----:B------:R-:W-:Y:S02]  /*1cb0*/  ULOP3.LUT UR6, UR49, 0xfffffffe, URZ, 0xc0, !UPT ;  /* 0xfffffffe31067892 */ /* 0x000fe4000f8ec0ff */
[----:B------:R-:W-:Y:S02]  /*1cc0*/  USEL UR8, URZ, 0x800, UP1 ;  /* 0x00000800ff087887 */ /* 0x000fe40008800000 */
[----:B------:R-:W-:Y:S02]  /*1cd0*/  UIADD3 UR5, UPT, UPT, UR5, UR7, UR9 ;  /* 0x0000000705057290 */ /* 0x000fe4000fffe009 */
[----:B------:R-:W-:-:S02]  /*1ce0*/  ULEA UR6, UR48, UR6, 0x2 ;  /* 0x0000000630067291 */ /* 0x000fc4000f8e10ff */
[----:B------:R-:W-:Y:S02]  /*1cf0*/  USEL UR7, URZ, 0x8000, UP0 ;  /* 0x00008000ff077887 */ /* 0x000fe40008000000 */
[----:B------:R-:W-:-:S03]  /*1d00*/  UIADD3 UR5, UPT, UPT, UR8, UR4, UR5 ;  /* 0x0000000408057290 */ /* 0x000fc6000fffe005 */
[----:B------:R-:W-:Y:S01]  /*1d10*/  UMOV UR4, 0x3 ;  /* 0x0000000300047882 */ /* 0x000fe20000000000 */
[----:B------:R-:W-:Y:S02]  /*1d20*/  UIADD3 UR5, UPT, UPT, UR5, UR7, URZ ;  /* 0x0000000705057290 */ /* 0x000fe4000fffe0ff */
[----:B------:R-:W-:-:S04]  /*1d30*/  USHF.L.U32 UR4, UR4, UR6, URZ ;  /* 0x0000000604047299 */ /* 0x000fc800080006ff */
[----:B------:R-:W-:Y:S02]  /*1d40*/  MOV R3, UR5 ;  /* 0x0000000500037c02 */ /* 0x000fe40008000f00 */
[----:B------:R-:W-:Y:S02]  /*1d50*/  MOV R2, UR4 ;  /* 0x0000000400027c02 */ /* 0x000fe40008000f00 */
.L_x_18:
[----:B------:R-:W-:Y:S05]  /*1d60*/  BRA.U !UP6, `(.L_x_19) ;  /* 0x000000010eb87547 */ /* 0x000fea000b800000 */
[----:B------:R-:W1:Y:S01]  /*1d70*/  LDCU.128 UR4, c[0x0][0xb10] ;  /* 0x00016200ff0477ac */ /* 0x000e620008000c00 */
[----:B------:R-:W2:Y:S01]  /*1d80*/  LDCU UR23, c[0x0][0x370] ;  /* 0x00006e00ff1777ac */ /* 0x000ea20008000800 */
[----:B------:R-:W3:Y:S01]  /*1d90*/  LDCU UR22, c[0x0][0x374] ;  /* 0x00006e80ff1677ac */ /* 0x000ee20008000800 */
[----:B------:R-:W4:Y:S01]  /*1da0*/  LDCU UR50, c[0x0][0xb0c] ;  /* 0x00016180ff3277ac */ /* 0x000f220008000800 */
[----:B------:R-:W2:Y:S01]  /*1db0*/  LDCU UR21, c[0x0][0xb20] ;  /* 0x00016400ff1577ac */ /* 0x000ea20008000800 */
[----:B------:R-:W2:Y:S01]  /*1dc0*/  LDCU.64 UR8, c[0x0][0xb28] ;  /* 0x00016500ff0877ac */ /* 0x000ea20008000a00 */
[----:B-1----:R-:W-:Y:S02]  /*1dd0*/  UISETP.NE.AND UP0, UPT, UR6, 0x1, UPT ;  /* 0x000000010600788c */ /* 0x002fe4000bf05270 */
[----:B---3--:R-:W-:Y:S02]  /*1de0*/  UIMAD.WIDE.U32 UR28, UR22, UR7, URZ ;  /* 0x00000007161c72a5 */ /* 0x008fe4000f8e00ff */
[----:B------:R-:W-:-:S02]  /*1df0*/  UISETP.NE.AND UP2, UPT, UR20, 0x1, UPT ;  /* 0x000000011400788c */ /* 0x000fc4000bf45270 */
[----:B----4-:R-:W-:Y:S02]  /*1e00*/  UISETP.NE.AND UP1, UPT, UR50, 0x1, UPT ;  /* 0x000000013200788c */ /* 0x010fe4000bf25270 */
[----:B------:R-:W-:Y:S02]  /*1e10*/  UIMAD.WIDE.U32 UR32, UR51, UR7, URZ ;  /* 0x00000007332072a5 */ /* 0x000fe4000f8e00ff */
[----:B--2---:R-:W-:Y:S01]  /*1e20*/  UIMAD.WIDE.U32 UR24, UR23, UR4, URZ ;  /* 0x00000004171872a5 */ /* 0x004fe2000f8e00ff */
[----:B------:R-:W-:Y:S01]  /*1e30*/  UMOV UR7, UR29 ;  /* 0x0000001d00077c82 */ /* 0x000fe20008000000 */
[----:B------:R-:W-:Y:S02]  /*1e40*/  UIMAD.WIDE.U32 UR28, UR10, UR4, URZ ;  /* 0x000000040a1c72a5 */ /* 0x000fe4000f8e00ff */
[----:B------:R-:W-:-:S03]  /*1e50*/  @UP0 USHF.R.U32.HI UR22, URZ, UR21, UR7 ;  /* 0x00000015ff160299 */ /* 0x000fc60008011607 */
[----:B------:R-:W-:Y:S02]  /*1e60*/  @UP1 USHF.R.U32.HI UR23, URZ, UR5, UR25 ;  /* 0x00000005ff171299 */ /* 0x000fe40008011619 */
[----:B------:R-:W-:Y:S02]  /*1e70*/  UIMAD.WIDE.U32 UR24, UR22, UR8, URZ ;  /* 0x00000008161872a5 */ /* 0x000fe4000f8e00ff */
[----:B------:R-:W-:Y:S02]  /*1e80*/  USHF.R.U32.HI UR33, URZ, UR21, UR33 ;  /* 0x00000015ff217299 */ /* 0x000fe40008011621 */
[----:B------:R-:W-:Y:S02]  /*1e90*/  UIMAD.WIDE.U32 UR34, UR23, UR8, URZ ;  /* 0x00000008172272a5 */ /* 0x000fe4000f8e00ff */
[----:B------:R-:W-:Y:S02]  /*1ea0*/  @UP2 USHF.R.U32.HI UR22, URZ, UR9, UR25 ;  /* 0x00000009ff162299 */ /* 0x000fe40008011619 */
[----:B------:R-:W-:-:S02]  /*1eb0*/  USHF.R.U32.HI UR29, URZ, UR5, UR29 ;  /* 0x00000005ff1d7299 */ /* 0x000fc4000801161d */
[----:B------:R-:W-:Y:S02]  /*1ec0*/  USEL UR33, UR51, UR33, !UP0 ;  /* 0x0000002133217287 */ /* 0x000fe4000c000000 */
[----:B------:R-:W-:Y:S02]  /*1ed0*/  @UP2 USHF.R.U32.HI UR23, URZ, UR9, UR35 ;  /* 0x00000009ff172299 */ /* 0x000fe40008011623 */
[----:B------:R-:W-:Y:S02]  /*1ee0*/  UIMAD UR22, UR22, UR20, URZ ;  /* 0x00000014161672a4 */ /* 0x000fe4000f8e02ff */
[----:B------:R-:W-:Y:S02]  /*1ef0*/  USEL UR29, UR10, UR29, !UP1 ;  /* 0x0000001d0a1d7287 */ /* 0x000fe4000c800000 */
[----:B------:R-:W-:Y:S02]  /*1f00*/  UIMAD UR4, UR23, UR20, URZ ;  /* 0x00000014170472a4 */ /* 0x000fe4000f8e02ff */
[----:B------:R-:W-:-:S02]  /*1f10*/  UISETP.GE.AND UP0, UPT, UR33, UR22, UPT ;  /* 0x000000162100728c */ /* 0x000fc4000bf06270 */
[----:B------:R-:W-:Y:S02]  /*1f20*/  UIMAD.WIDE.U32 UR34, UR33, UR8, URZ ;  /* 0x00000008212272a5 */ /* 0x000fe4000f8e00ff */
[----:B------:R-:W-:Y:S02]  /*1f30*/  UISETP.GE.OR UP0, UPT, UR29, UR4, UP0 ;  /* 0x000000041d00728c */ /* 0x000fe40008706670 */
[----:B------:R-:W-:Y:S02]  /*1f40*/  USHF.R.U32.HI UR4, URZ, UR9, UR35 ;  /* 0x00000009ff047299 */ /* 0x000fe40008011623 */
[----:B------:R-:W-:Y:S02]  /*1f50*/  UIMAD.WIDE.U32 UR24, UR29, UR8, URZ ;  /* 0x000000081d1872a5 */ /* 0x000fe4000f8e00ff */
[----:B------:R-:W-:Y:S02]  /*1f60*/  USEL UR4, UR33, UR4, !UP2 ;  /* 0x0000000421047287 */ /* 0x000fe4000d000000 */
[----:B------:R-:W-:-:S02]  /*1f70*/  UIADD3 UR5, UPT, UPT, -UR33, URZ, URZ ;  /* 0x000000ff21057290 */ /* 0x000fc4000fffe1ff */
[----:B------:R-:W-:Y:S02]  /*1f80*/  UIADD3 UR8, UPT, UPT, -UR4, URZ, URZ ;  /* 0x000000ff04087290 */ /* 0x000fe4000fffe1ff */
[----:B------:R-:W-:Y:S02]  /*1f90*/  @!UP0 USHF.R.U32.HI UR9, URZ, UR9, UR25 ;  /* 0x00000009ff098299 */ /* 0x000fe40008011619 */
[----:B------:R-:W-:Y:S02]  /*1fa0*/  UIMAD UR8, UR20, UR8, UR33 ;  /* 0x00000008140872a4 */ /* 0x000fe4000f8e0221 */
[----:B------:R-:W-:Y:S02]  /*1fb0*/  @!UP0 USEL UR9, UR29, UR9, !UP2 ;  /* 0x000000091d098287 */ /* 0x000fe4000d000000 */
[----:B------:R-:W-:Y:S02]  /*1fc0*/  UIADD3 UR7, UPT, UPT, -UR29, URZ, URZ ;  /* 0x000000ff1d077290 */ /* 0x000fe4000fffe1ff */
[----:B------:R-:W-:-:S02]  /*1fd0*/  @!UP0 UIMAD UR8, UR8, UR23, UR9 ;  /* 0x00000017080882a4 */ /* 0x000fc4000f8e0209 */
[----:B------:R-:W-:Y:S02]  /*1fe0*/  @!UP0 UIADD3 UR4, UPT, UPT, UR4, -UR9, URZ ;  /* 0x8000000904048290 */ /* 0x000fe4000fffe0ff */
[----:B------:R-:W-:Y:S02]  /*1ff0*/  UIMAD UR5, UR6, UR5, UR51 ;  /* 0x00000005060572a4 */ /* 0x000fe4000f8e0233 */
[----:B------:R-:W-:Y:S02]  /*2000*/  @!UP0 UIMAD UR33, UR4, UR20, UR29 ;  /* 0x00000014042182a4 */ /* 0x000fe4000f8e021d */
[----:B------:R-:W-:Y:S01]  /*2010*/  UIMAD UR7, UR50, UR7, UR10 ;  /* 0x00000007320772a4 */ /* 0x000fe2000f8e020a */
[----:B------:R-:W-:Y:S01]  /*2020*/  @!UP0 UMOV UR29, UR8 ;  /* 0x00000008001d8c82 */ /* 0x000fe20008000000 */
[----:B------:R-:W-:Y:S02]  /*2030*/  UIMAD UR51, UR33, UR6, UR5 ;  /* 0x00000006213372a4 */ /* 0x000fe4000f8e0205 */
[----:B------:R-:W-:-:S12]  /*2040*/  UIMAD UR50, UR29, UR50, UR7 ;  /* 0x000000321d3272a4 */ /* 0x000fd8000f8e0207 */
.L_x_19:
[----:B------:R-:W-:-:S09]  /*2050*/  UISETP.NE.AND UP0, UPT, UR19, 0x1, UPT ;  /* 0x000000011300788c */ /* 0x000fd2000bf05270 */
[----:B------:R-:W-:Y:S05]  /*2060*/  BRA.U UP0, `(.L_x_20) ;  /* 0x0000000100407547 */ /* 0x000fea000b800000 */
[----:B------:R-:W1:Y:S01]  /*2070*/  LDCU.128 UR4, c[0x0][0xb10] ;  /* 0x00016200ff0477ac */ /* 0x000e620008000c00 */
[----:B------:R-:W2:Y:S01]  /*2080*/  LDCU UR9, c[0x0][0xb0c] ;  /* 0x00016180ff0977ac */ /* 0x000ea20008000800 */
[----:B------:R-:W3:Y:S01]  /*2090*/  LDCU UR8, c[0x0][0xb20] ;  /* 0x00016400ff0877ac */ /* 0x000ee20008000800 */
[----:B-1----:R-:W-:Y:S02]  /*20a0*/  UIMAD.WIDE.U32 UR22, UR50, UR4, URZ ;  /* 0x00000004321672a5 */ /* 0x002fe4000f8e00ff */
[----:B------:R-:W-:Y:S02]  /*20b0*/  UIMAD.WIDE.U32 UR20, UR51, UR7, URZ ;  /* 0x00000007331472a5 */ /* 0x000fe4000f8e00ff */
[----:B--2---:R-:W-:Y:S02]  /*20c0*/  UISETP.NE.AND UP1, UPT, UR9, 0x1, UPT ;  /* 0x000000010900788c */ /* 0x004fe4000bf25270 */
[----:B------:R-:W-:Y:S01]  /*20d0*/  UISETP.NE.AND UP0, UPT, UR6, 0x1, UPT ;  /* 0x000000010600788c */ /* 0x000fe2000bf05270 */
[----:B------:R-:W-:Y:S01]  /*20e0*/  UMOV UR7, UR23 ;  /* 0x0000001700077c82 */ /* 0x000fe20008000000 */
[----:B---3--:R-:W-:-:S02]  /*20f0*/  USHF.R.U32.HI UR8, URZ, UR8, UR21 ;  /* 0x00000008ff087299 */ /* 0x008fc40008011615 */
[----:B------:R-:W-:Y:S02]  /*2100*/  USHF.R.U32.HI UR5, URZ, UR5, UR7 ;  /* 0x00000005ff057299 */ /* 0x000fe40008011607 */
[----:B------:R-:W-:Y:S02]  /*2110*/  USEL UR8, UR51, UR8, !UP0 ;  /* 0x0000000833087287 */ /* 0x000fe4000c000000 */
[----:B------:R-:W-:-:S04]  /*2120*/  USEL UR5, UR50, UR5, !UP1 ;  /* 0x0000000532057287 */ /* 0x000fc8000c800000 */
[----:B------:R-:W-:Y:S02]  /*2130*/  UIADD3 UR4, UPT, UPT, -UR8, UR5, URZ ;  /* 0x0000000508047290 */ /* 0x000fe4000fffe1ff */
[----:B------:R-:W-:Y:S02]  /*2140*/  UIADD3 UR5, UPT, UPT, UR8, -UR5, URZ ;  /* 0x8000000508057290 */ /* 0x000fe4000fffe0ff */
[----:B------:R-:W-:Y:S02]  /*2150*/  UIMAD UR51, UR4, UR6, UR51 ;  /* 0x00000006043372a4 */ /* 0x000fe4000f8e0233 */
[----:B------:R-:W-:-:S12]  /*2160*/  UIMAD UR50, UR5, UR9, UR50 ;  /* 0x00000009053272a4 */ /* 0x000fd8000f8e0232 */
.L_x_20:
[----:B------:R-:W-:-:S09]  /*2170*/  UISETP.EQ.U32.AND UP0, UPT, UR12, 0x1, UPT ;  /* 0x000000010c00788c */ /* 0x000fd2000bf02070 */
[----:B------:R-:W-:Y:S05]  /*2180*/  BRA.U !UP0, `(.L_x_21) ;  /* 0x00000001080c7547 */ /* 0x000fea000b800000 */
[----:B------:R-:W-:Y:S01]  /*2190*/  UCGABAR_WAIT ;  /* 0x0000000000007dc7 */ /* 0x000fe20008000000 */
[----:B------:R-:W-:Y:S01]  /*21a0*/  CCTL.IVALL ;  /* 0x00000000ff00798f */ /* 0x000fe20002000000 */
[----:B------:R-:W-:Y:S05]  /*21b0*/  BRA `(.L_x_22) ;  /* 0x0000000000047947 */ /* 0x000fea0003800000 */
.L_x_21:
[----:B------:R-:W-:Y:S06]  /*21c0*/  BAR.SYNC.DEFER_BLOCKING 0x0 ;  /* 0x0000000000007b1d */ /* 0x000fec0000010000 */
.L_x_22:
[----:B------:R-:W-:Y:S05]  /*21d0*/  BRA.U UP5, `(.L_x_23) ;  /* 0x00000039054c7547 */ /* 0x000fea000b800000 */
[----:B------:R-:W1:Y:S01]  /*21e0*/  LDCU UR6, c[0x0][0x38c] ;  /* 0x00007180ff0677ac */ /* 0x000e620008000800 */
[----:B------:R-:W-:Y:S01]  /*21f0*/  PLOP3.LUT P1, PT, PT, PT, UP3, 0x80, 0x8 ;  /* 0x000000000008781c */ /* 0x000fe20003f2f038 */
[----:B------:R-:W-:Y:S01]  /*2200*/  IMAD.MOV.U32 R12, RZ, RZ, 0x1 ;  /* 0x00000001ff0c7424 */ /* 0x000fe200078e00ff */
[----:B------:R-:W-:Y:S01]  /*2210*/  ISETP.NE.AND P2, PT, R0, RZ, P3 ;  /* 0x000000ff0000720c */ /* 0x000fe20001f45270 */
[----:B------:R-:W-:Y:S01]  /*2220*/  USHF.L.U32 UR5, UR10, 0x5, URZ ;  /* 0x000000050a057899 */ /* 0x000fe200080006ff */
[----:B------:R-:W-:Y:S01]  /*2230*/  PLOP3.LUT P1, PT, P1, PT, PT, 0x8, 0x80 ;  /* 0x000000000080781c */ /* 0x000fe20000f2e170 */
[----:B------:R-:W-:Y:S01]  /*2240*/  USHF.L.U32 UR4, UR10, 0x6, URZ ;  /* 0x000000060a047899 */ /* 0x000fe200080006ff */
[----:B------:R-:W-:Y:S01]  /*2250*/  CS2R R10, SRZ ;  /* 0x00000000000a7805 */ /* 0x000fe2000001ff00 */
[----:B------:R-:W-:Y:S01]  /*2260*/  UMOV UR17, 0x400 ;  /* 0x0000040000117882 */ /* 0x000fe20000000000 */
[----:B------:R-:W-:Y:S01]  /*2270*/  UISETP.NE.AND UP1, UPT, UR11, URZ, UPT ;  /* 0x000000ff0b00728c */ /* 0x000fe2000bf25270 */
[----:B------:R-:W-:Y:S01]  /*2280*/  IMAD.MOV.U32 R9, RZ, RZ, RZ ;  /* 0x000000ffff097224 */ /* 0x000fe200078e00ff */
[----:B------:R-:W-:Y:S01]  /*2290*/  ULEA UR17, UR54, UR17, 0x18 ;  /* 0x0000001136117291 */ /* 0x000fe2000f8ec0ff */
[----:B------:R-:W-:Y:S01]  /*22a0*/  IMAD.MOV.U32 R8, RZ, RZ, 0x1 ;  /* 0x00000001ff087424 */ /* 0x000fe200078e00ff */
[----:B------:R-:W-:-:S02]  /*22b0*/  ULOP3.LUT UR5, UR5, 0x20, URZ, 0xc0, !UPT ;  /* 0x0000002005057892 */ /* 0x000fc4000f8ec0ff */
[----:B------:R-:W-:Y:S01]  /*22c0*/  ULOP3.LUT UR4, UR4, 0x40, URZ, 0xc0, !UPT ;  /* 0x0000004004047892 */ /* 0x000fe2000f8ec0ff */
[----:B------:R-:W2:Y:S01]  /*22d0*/  LDCU UR19, c[0x0][0x370] ;  /* 0x00006e00ff1377ac */ /* 0x000ea20008000800 */
[----:B-1----:R-:W-:Y:S02]  /*22e0*/  UIADD3 UR7, UPT, UPT, UR6, 0x1f, URZ ;  /* 0x0000001f06077890 */ /* 0x002fe4000fffe0ff */
[----:B------:R-:W-:Y:S02]  /*22f0*/  UIADD3 UR20, UPT, UPT, UR6, 0x3e, URZ ;  /* 0x0000003e06147890 */ /* 0x000fe4000fffe0ff */
[----:B------:R-:W-:Y:S02]  /*2300*/  USHF.R.S32.HI UR21, URZ, 0x1f, UR7 ;  /* 0x0000001fff157899 */ /* 0x000fe40008011407 */
[----:B------:R-:W-:Y:S02]  /*2310*/  UIADD3 UR6, UPT, UPT, UR6, -0x1, URZ ;  /* 0xffffffff06067890 */ /* 0x000fe4000fffe0ff */
[----:B------:R-:W-:-:S02]  /*2320*/  ULEA.HI UR21, UR21, UR7, URZ, 0x5 ;  /* 0x0000000715157291 */ /* 0x000fc4000f8f28ff */
[----:B------:R-:W-:Y:S02]  /*2330*/  UISETP.GE.U32.AND UP2, UPT, UR6, -0x3f, UPT ;  /* 0xffffffc10600788c */ /* 0x000fe4000bf46070 */
[----:B------:R-:W-:Y:S01]  /*2340*/  USHF.R.S32.HI UR21, URZ, 0x5, UR21 ;  /* 0x00000005ff157899 */ /* 0x000fe20008011415 */
[----:B------:R-:W1:Y:S03]  /*2350*/  LDCU.64 UR22, c[0x0][0x348] ;  /* 0x00006900ff1677ac */ /* 0x000e660008000a00 */
[----:B------:R-:W-:Y:S01]  /*2360*/  UISETP.LT.U32.AND UP0, UPT, UR21, 0x48, UPT ;  /* 0x000000481500788c */ /* 0x000fe2000bf01070 */
[----:B------:R-:W3:Y:S03]  /*2370*/  LDCU UR18, c[0x0][0x374] ;  /* 0x00006e80ff1277ac */ /* 0x000ee60008000800 */
[----:B------:R-:W-:-:S02]  /*2380*/  USEL UR41, UR21, 0x48, UP0 ;  /* 0x0000004815297887 */ /* 0x000fc40008000000 */
[----:B------:R-:W-:Y:S02]  /*2390*/  USEL UR26, UR26, 0x2, UP1 ;  /* 0x000000021a1a7887 */ /* 0x000fe40008800000 */
[----:B------:R-:W-:Y:S02]  /*23a0*/  UIADD3 UR25, UPT, UPT, UR41, -0x1, URZ ;  /* 0xffffffff29197890 */ /* 0x000fe4000fffe0ff */
[----:B------:R-:W-:Y:S02]  /*23b0*/  @UP2 UIADD3 UR25, UPT, UPT, UR41, URZ, URZ ;  /* 0x000000ff29192290 */ /* 0x000fe4000fffe0ff */
[----:B------:R-:W-:Y:S02]  /*23c0*/  UIADD3 UR40, UPT, UPT, UR17, 0x2800, UR16 ;  /* 0x0000280011287890 */ /* 0x000fe4000fffe010 */
[----:B------:R-:W-:Y:S02]  /*23d0*/  UIADD3 UR24, UPT, UPT, UR25, 0x1, URZ ;  /* 0x0000000119187890 */ /* 0x000fe4000fffe0ff */
[----:B------:R-:W-:-:S02]  /*23e0*/  UIADD3 UR39, UPT, UPT, UR17, 0x26800, UR15 ;  /* 0x0002680011277890 */ /* 0x000fc4000fffe00f */
[----:B------:R-:W-:Y:S02]  /*23f0*/  ULEA UR31, UR31, UR5, 0x4 ;  /* 0x000000051f1f7291 */ /* 0x000fe4000f8e20ff */
[----:B------:R-:W-:Y:S02]  /*2400*/  ULEA UR30, UR30, UR4, 0x4 ;  /* 0x000000041e1e7291 */ /* 0x000fe4000f8e20ff */
[----:B------:R-:W-:Y:S02]  /*2410*/  UIADD3 UR38, UPT, UPT, UR21, -UR41, URZ ;  /* 0x8000002915267290 */ /* 0x000fe4000fffe0ff */
[----:B------:R-:W-:Y:S01]  /*2420*/  UIADD3 UR25, UPT, UPT, -UR25, URZ, URZ ;  /* 0x000000ff19197290 */ /* 0x000fe2000fffe1ff */
[----:B-123--:R-:W-:-:S11]  /*2430*/  UMOV UR29, URZ ;  /* 0x000000ff001d7c82 */ /* 0x00efd60008000000 */
.L_x_43:
[----:B------:R-:W-:-:S09]  /*2440*/  UISETP.NE.AND UP0, UPT, UR54, URZ, UPT ;  /* 0x000000ff3600728c */ /* 0x000fd2000bf05270 */
[----:B------:R-:W-:Y:S05]  /*2450*/  BRA.U UP0, `(.L_x_24) ;  /* 0x0000000100287547 */ /* 0x000fea000b800000 */
[----:B------:R-:W-:Y:S02]  /*2460*/  LEA R0, R9, UR17, 0x3 ;  /* 0x0000001109007c11 */ /* 0x000fe4000f8e18ff */
[----:B------:R-:W-:-:S04]  /*2470*/  SHF.L.U32 R2, R8, 0x1f, RZ ;  /* 0x0000001f08027819 */ /* 0x000fc800000006ff */
[----:B------:R-:W1:Y:S02]  /*2480*/  SYNCS.PHASECHK.TRANS64.TRYWAIT P0, [R0+URZ+0x510], R2 ;  /* 0x00051002000075a7 */ /* 0x000e6400080011ff */
[----:B-1----:R-:W-:Y:S05]  /*2490*/  @!P0 BRA `(.L_x_25) ;  /* 0x0000007400ac8947 */ /* 0x002fea0003800000 */
.L_x_182:
[----:B------:R-:W-:Y:S01]  /*24a0*/  VIADD R9, R9, 0x1 ;  /* 0x0000000109097836 */ /* 0x000fe20000000000 */
[----:B------:R1:W-:Y:S04]  /*24b0*/  SYNCS.ARRIVE.TRANS64.A1T0 RZ, [R0+URZ+0x500], RZ ;  /* 0x000500ff00ff79a7 */ /* 0x0003e800081000ff */
[----:B------:R-:W-:-:S04]  /*24c0*/  ISETP.NE.AND P0, PT, R9, 0x2, PT ;  /* 0x000000020900780c */ /* 0x000fc80003f05270 */
[----:B------:R-:W-:Y:S02]  /*24d0*/  SEL R9, R9, RZ, P0 ;  /* 0x000000ff09097207 */ /* 0x000fe40000000000 */
[----:B-1----:R-:W-:-:S04]  /*24e0*/  SEL R0, RZ, 0x1, P0 ;  /* 0x00000001ff007807 */ /* 0x002fc80000000000 */
[----:B------:R-:W-:-:S07]  /*24f0*/  LOP3.LUT R8, R8, R0, RZ, 0x3c, !PT ;  /* 0x0000000008087212 */ /* 0x000fce00078e3cff */
.L_x_24:
[----:B------:R-:W-:Y:S01]  /*2500*/  UISETP.GE.U32.AND UP0, UPT, UR20, 0x3f, UPT ;  /* 0x0000003f1400788c */ /* 0x000fe2000bf06070 */
[----:B------:R-:W-:Y:S01]  /*2510*/  SHF.L.U32 R0, R12, 0x1f, RZ ;  /* 0x0000001f0c007819 */ /* 0x000fe200000006ff */
[----:B------:R-:W-:Y:S02]  /*2520*/  ULEA.HI UR35, UR50, UR50, URZ, 0x1 ;  /* 0x0000003232237291 */ /* 0x000fe4000f8f08ff */
[----:B------:R-:W-:Y:S02]  /*2530*/  ULEA UR4, UR29, UR17, 0x3 ;  /* 0x000000111d047291 */ /* 0x000fe4000f8e18ff */
[----:B------:R-:W-:Y:S02]  /*2540*/  USHF.L.U32 UR35, UR35, 0x6, URZ ;  /* 0x0000000623237899 */ /* 0x000fe400080006ff */
[----:B------:R-:W-:Y:S02]  /*2550*/  ULEA UR11, UR51, UR31, 0x6 ;  /* 0x0000001f330b7291 */ /* 0x000fe4000f8e30ff */
[----:B------:R-:W-:-:S03]  /*2560*/  ULOP3.LUT UR35, UR35, 0xffffff80, URZ, 0xc0, !UPT ;  /* 0xffffff8023237892 */ /* 0x000fc6000f8ec0ff */
[----:B------:R1:W2:Y:S01]  /*2570*/  SYNCS.PHASECHK.TRANS64.TRYWAIT P0, [UR4+0x240], R0 ;  /* 0x00024000ff0075a7 */ /* 0x0002a20008001104 */
[----:B------:R-:W-:Y:S01]  /*2580*/  UIADD3 UR35, UPT, UPT, UR30, UR35, URZ ;  /* 0x000000231e237290 */ /* 0x000fe2000fffe0ff */
[----:B------:R-:W-:Y:S01]  /*2590*/  UMOV UR4, URZ ;  /* 0x000000ff00047c82 */ /* 0x000fe20008000000 */
[----:B------:R-:W-:Y:S10]  /*25a0*/  BRA.U !UP0, `(.L_x_26) ;  /* 0x0000000108c87547 */ /* 0x000ff4000b800000 */
[----:B------:R-:W-:Y:S01]  /*25b0*/  UMOV UR5, UR25 ;  /* 0x0000001900057c82 */ /* 0x000fe20008000000 */
[----:B------:R-:W-:Y:S01]  /*25c0*/  UMOV UR50, UR29 ;  /* 0x0000001d00327c82 */ /* 0x000fe20008000000 */
[----:B------:R-:W-:-:S05]  /*25d0*/  UMOV UR34, URZ ;  /* 0x000000ff00227c82 */ /* 0x000fca0008000000 */
.L_x_32:
[----:B------:R-:W-:Y:S01]  /*25e0*/  ULEA UR33, UR50, UR17, 0x3 ;  /* 0x0000001132217291 */ /* 0x000fe2000f8e18ff */
[----:B--2---:R-:W-:Y:S01]  /*25f0*/  @P3 MOV R2, 0x1800 ;  /* 0x0000180000023802 */ /* 0x004fe20000000f00 */
[----:B--234-:R-:W-:Y:S10]  /*2600*/  @P0 BRA `(.L_x_27) ;  /* 0x00000000000c0947 */ /* 0x01cff40003800000 */
[----:B------:R-:W-:-:S04]  /*2610*/  SHF.L.U32 R3, R12, 0x1f, RZ ;  /* 0x0000001f0c037819 */ /* 0x000fc800000006ff */
[----:B------:R-:W2:Y:S02]  /*2620*/  SYNCS.PHASECHK.TRANS64.TRYWAIT P0, [UR33+0x240], R3 ;  /* 0x00024003ff0075a7 */ /* 0x000ea40008001121 */
[----:B--2---:R-:W-:Y:S05]  /*2630*/  @!P0 BRA `(.L_x_28) ;  /* 0x0000007400588947 */ /* 0x004fea0003800000 */
.L_x_27:
[----:B------:R2:W-:Y:S01]  /*2640*/  @P3 SYNCS.ARRIVE.TRANS64 RZ, [UR33], R2 ;  /* 0x00000002ffff39a7 */ /* 0x0005e20008000021 */
[----:B------:R-:W-:Y:S02]  /*2650*/  ULOP3.LUT UR4, UR26, 0x2, URZ, 0xfc, !UPT ;  /* 0x000000021a047892 */ /* 0x000fe4000f8efcff */
[----:B------:R-:W-:Y:S02]  /*2660*/  UIADD3 UR5, UPT, UPT, UR5, 0x1, URZ ;  /* 0x0000000105057890 */ /* 0x000fe4000fffe0ff */
[----:B------:R-:W-:Y:S02]  /*2670*/  UISETP.NE.AND UP0, UPT, UR4, 0x2, UPT ;  /* 0x000000020400788c */ /* 0x000fe4000bf05270 */
[----:B------:R-:W-:-:S07]  /*2680*/  UISETP.NE.AND UP2, UPT, UR5, 0x1, UPT ;  /* 0x000000010500788c */ /* 0x000fce000bf45270 */
[----:B------:R-:W-:Y:S05]  /*2690*/  BRA.U UP0, `(.L_x_29) ;  /* 0x0000000100047547 */ /* 0x000fea000b800000 */
[----:B------:R-:W-:Y:S05]  /*26a0*/  BPT.TRAP 0x1 ;  /* 0x000000040000795c */ /* 0x000fea0000300000 */
.L_x_29:
[----:B------:R-:W-:Y:S04]  /*26b0*/  BSSY.RECONVERGENT B0, `(.L_x_30) ;  /* 0x0000003000007945 */ /* 0x000fe80003800200 */
[----:B------:R-:W-:Y:S05]  /*26c0*/  @!P2 BRA `(.L_x_31) ;  /* 0x000000000004a947 */ /* 0x000fea0003800000 */
[----:B------:R-:W-:Y:S05]  /*26d0*/  BPT.TRAP 0x1 ;  /* 0x000000040000795c */ /* 0x000fea0000300000 */
.L_x_31:
[----:B------:R-:W-:Y:S05]  /*26e0*/  BSYNC.RECONVERGENT B0 ;  /* 0x0000000000007941 */ /* 0x000fea0003800200 */
.L_x_30:
[----:B------:R-:W-:Y:S02]  /*26f0*/  UIADD3 UR29, UPT, UPT, UR50, 0x1, URZ ;  /* 0x00000001321d7890 */ /* 0x000fe4000fffe0ff */
[----:B------:R-:W-:Y:S02]  /*2700*/  ULEA UR32, UR50, UR16, 0xb ;  /* 0x0000001032207291 */ /* 0x000fe4000f8e58ff */
[----:B------:R-:W-:Y:S02]  /*2710*/  UISETP.NE.AND UP0, UPT, UR29, 0x48, UPT ;  /* 0x000000481d00788c */ /* 0x000fe4000bf05270 */
[----:B------:R-:W-:Y:S02]  /*2720*/  UIADD3 UR46, UP1, UPT, UR22, 0x80, URZ ;  /* 0x00000080162e7890 */ /* 0x000fe4000ff3e0ff */
[----:B------:R-:W-:Y:S02]  /*2730*/  USEL UR6, URZ, 0x1, UP0 ;  /* 0x00000001ff067887 */ /* 0x000fe40008000000 */
[----:B------:R-:W-:-:S02]  /*2740*/  USEL UR29, UR29, URZ, UP0 ;  /* 0x000000ff1d1d7287 */ /* 0x000fc40008000000 */
[----:B------:R-:W-:Y:S02]  /*2750*/  ULEA UR8, UR50, UR15, 0xa ;  /* 0x0000000f32087291 */ /* 0x000fe4000f8e50ff */
[----:B------:R-:W-:Y:S01]  /*2760*/  UIADD3 UR44, UP0, UPT, UR22, 0x180, URZ ;  /* 0x00000180162c7890 */ /* 0x000fe2000ff1e0ff */
[----:B------:R-:W-:Y:S01]  /*2770*/  LOP3.LUT R12, R12, UR6, RZ, 0x3c, !PT ;  /* 0x000000060c0c7c12 */ /* 0x000fe2000f8e3cff */
[----:B------:R-:W-:Y:S02]  /*2780*/  ULEA UR4, UR29, UR17, 0x3 ;  /* 0x000000111d047291 */ /* 0x000fe4000f8e18ff */
[----:B------:R-:W-:Y:S01]  /*2790*/  ULOP3.LUT UR33, UR33, 0xfefffff8, URZ, 0xc0, !UPT ;  /* 0xfefffff821217892 */ /* 0x000fe2000f8ec0ff */
[----:B-1----:R-:W-:Y:S01]  /*27a0*/  SHF.L.U32 R0, R12, 0x1f, RZ ;  /* 0x0000001f0c007819 */ /* 0x002fe200000006ff */
[----:B------:R-:W-:Y:S02]  /*27b0*/  UIADD3.X UR47, UPT, UPT, URZ, UR23, URZ, UP1, !UPT ;  /* 0x00000017ff2f7290 */ /* 0x000fe40008ffe4ff */
[----:B------:R-:W-:-:S02]  /*27c0*/  UIADD3 UR32, UPT, UPT, UR17, 0x2800, UR32 ;  /* 0x0000280011207890 */ /* 0x000fc4000fffe020 */
[----:B------:R-:W-:Y:S01]  /*27d0*/  UPRMT UR7, URZ, 0x5410, UR14 ;  /* 0x00005410ff077896 */ /* 0x000fe2000800000e */
[----:B------:R3:W4:Y:S01]  /*27e0*/  SYNCS.PHASECHK.TRANS64.TRYWAIT P0, [UR4+0x240], R0 ;  /* 0x00024000ff0075a7 */ /* 0x0007220008001104 */
[----:B------:R-:W-:Y:S02]  /*27f0*/  UIADD3 UR8, UPT, UPT, UR17, 0x26800, UR8 ;  /* 0x0002680011087890 */ /* 0x000fe4000fffe008 */
[----:B------:R-:W-:Y:S02]  /*2800*/  UIADD3.X UR45, UPT, UPT, URZ, UR23, URZ, UP0, !UPT ;  /* 0x00000017ff2d7290 */ /* 0x000fe400087fe4ff */
[----:B------:R-:W-:Y:S01]  /*2810*/  UPRMT UR6, URZ, 0x5410, UR13 ;  /* 0x00005410ff067896 */ /* 0x000fe2000800000d */
[----:B------:R-:W-:Y:S01]  /*2820*/  UMOV UR42, 0x0 ;  /* 0x00000000002a7882 */ /* 0x000fe20000000000 */
[----:B------:R-:W-:Y:S01]  /*2830*/  UMOV UR43, 0x10000000 ;  /* 0x10000000002b7882 */ /* 0x000fe20000000000 */
[----:B------:R-:W-:Y:S01]  /*2840*/  UMOV UR10, UR34 ;  /* 0x00000022000a7c82 */ /* 0x000fe20008000000 */
[----:B------:R-:W-:Y:S01]  /*2850*/  UMOV UR12, UR36 ;  /* 0x00000024000c7c82 */ /* 0x000fe20008000000 */
[----:B------:R-:W-:Y:S01]  /*2860*/  UMOV UR9, UR33 ;  /* 0x0000002100097c82 */ /* 0x000fe20008000000 */
[----:B------:R1:W-:Y:S01]  /*2870*/  UTMALDG.3D.MULTICAST.2CTA [UR32], [UR46], UR7, desc[UR42] ;  /* 0x00002a202e0073b4 */ /* 0x0003e20008211807 */
[----:B------:R-:W-:Y:S01]  /*2880*/  UMOV UR4, UR24 ;  /* 0x0000001800047c82 */ /* 0x000fe20008000000 */
[----:B------:R-:W-:Y:S01]  /*2890*/  UMOV UR50, UR29 ;  /* 0x0000001d00327c82 */ /* 0x000fe20008000000 */
[----:B------:R3:W-:Y:S01]  /*28a0*/  UTMALDG.3D.MULTICAST.2CTA [UR8], [UR44], UR6, desc[UR42] ;  /* 0x00002a082c0073b4 */ /* 0x0007e20008211806 */
[----:B-1----:R-:W-:Y:S01]  /*28b0*/  UIADD3 UR34, UPT, UPT, UR34, 0x20, URZ ;  /* 0x0000002022227890 */ /* 0x002fe2000fffe0ff */
[----:B------:R-:W-:Y:S11]  /*28c0*/  BRA.U UP2, `(.L_x_32) ;  /* 0xfffffffd02447547 */ /* 0x000ff6000b83ffff */
.L_x_26:
[----:B------:R-:W-:Y:S01]  /*28d0*/  ULEA UR5, UR29, UR17, 0x3 ;  /* 0x000000111d057291 */ /* 0x000fe2000f8e18ff */
[----:B-1-3--:R-:W-:Y:S01]  /*28e0*/  SHF.L.U32 R0, R12, 0x1f, RZ ;  /* 0x0000001f0c007819 */ /* 0x00afe200000006ff */
[----:B------:R-:W-:Y:S01]  /*28f0*/  @!P1 SYNCS.ARRIVE.TRANS64.A1T0 RZ, [UR17+0x498], RZ ;  /* 0x000498ffffff99a7 */ /* 0x000fe20008100011 */
[----:B------:R-:W-:-:S06]  /*2900*/  UISETP.GT.AND UP0, UPT, UR21, UR41, UPT ;  /* 0x000000291500728c */ /* 0x000fcc000bf04270 */
[----:B--2-4-:R1:W2:Y:S03]  /*2910*/  SYNCS.PHASECHK.TRANS64.TRYWAIT P0, [UR5+0x240], R0 ;  /* 0x00024000ff0075a7 */ /* 0x0142a60008001105 */
[----:B------:R-:W-:Y:S05]  /*2920*/  BRA.U !UP0, `(.L_x_33) ;  /* 0x0000000108b87547 */ /* 0x000fea000b800000 */
[----:B------:R-:W-:Y:S01]  /*2930*/  UIADD3 UR6, UPT, UPT, UR38, UR4, URZ ;  /* 0x0000000426067290 */ /* 0x000fe2000fffe0ff */
[----:B------:R-:W-:-:S11]  /*2940*/  UMOV UR50, UR29 ;  /* 0x0000001d00327c82 */ /* 0x000fd60008000000 */
.L_x_39:
[----:B------:R-:W-:Y:S01]  /*2950*/  ULEA UR33, UR50, UR17, 0x3 ;  /* 0x0000001132217291 */ /* 0x000fe2000f8e18ff */
[----:B--2---:R-:W-:Y:S01]  /*2960*/  @P3 MOV R2, 0x1800 ;  /* 0x0000180000023802 */ /* 0x004fe20000000f00 */
[----:B--2-4-:R-:W-:Y:S10]  /*2970*/  @P0 BRA `(.L_x_34) ;  /* 0x00000000000c0947 */ /* 0x014ff40003800000 */
[----:B------:R-:W-:-:S04]  /*2980*/  SHF.L.U32 R3, R12, 0x1f, RZ ;  /* 0x0000001f0c037819 */ /* 0x000fc800000006ff */
[----:B------:R-:W2:Y:S02]  /*2990*/  SYNCS.PHASECHK.TRANS64.TRYWAIT P0, [UR33+0x240], R3 ;  /* 0x00024003ff0075a7 */ /* 0x000ea40008001121 */
[----:B--2---:R-:W-:Y:S05]  /*29a0*/  @!P0 BRA `(.L_x_35) ;  /* 0x0000007000948947 */ /* 0x004fea0003800000 */
.L_x_34:
[----:B------:R2:W-:Y:S01]  /*29b0*/  @P3 SYNCS.ARRIVE.TRANS64 RZ, [UR33], R2 ;  /* 0x00000002ffff39a7 */ /* 0x0005e20008000021 */
[----:B------:R-:W-:-:S04]  /*29c0*/  ULOP3.LUT UR5, UR26, 0x2, URZ, 0xfc, !UPT ;  /* 0x000000021a057892 */ /* 0x000fc8000f8efcff */
[----:B------:R-:W-:-:S09]  /*29d0*/  UISETP.NE.AND UP0, UPT, UR5, 0x2, UPT ;  /* 0x000000020500788c */ /* 0x000fd2000bf05270 */
[----:B------:R-:W-:Y:S05]  /*29e0*/  BRA.U UP0, `(.L_x_36) ;  /* 0x0000000100047547 */ /* 0x000fea000b800000 */
[----:B------:R-:W-:Y:S05]  /*29f0*/  BPT.TRAP 0x1 ;  /* 0x000000040000795c */ /* 0x000fea0000300000 */
.L_x_36:
[----:B------:R-:W-:Y:S04]  /*2a00*/  BSSY.RECONVERGENT B0, `(.L_x_37) ;  /* 0x0000003000007945 */ /* 0x000fe80003800200 */
[----:B------:R-:W-:Y:S05]  /*2a10*/  @!P2 BRA `(.L_x_38) ;  /* 0x000000000004a947 */ /* 0x000fea0003800000 */
[----:B------:R-:W-:Y:S05]  /*2a20*/  BPT.TRAP 0x1 ;  /* 0x000000040000795c */ /* 0x000fea0000300000 */
.L_x_38:
[----:B------:R-:W-:Y:S05]  /*2a30*/  BSYNC.RECONVERGENT B0 ;  /* 0x0000000000007941 */ /* 0x000fea0003800200 */
.L_x_37:
[----:B------:R-:W-:Y:S02]  /*2a40*/  UIADD3 UR29, UPT, UPT, UR50, 0x1, URZ ;  /* 0x00000001321d7890 */ /* 0x000fe4000fffe0ff */
[----:B------:R-:W-:Y:S02]  /*2a50*/  UIADD3 UR46, UP1, UPT, UR22, 0x80, URZ ;  /* 0x00000080162e7890 */ /* 0x000fe4000ff3e0ff */
[----:B------:R-:W-:Y:S02]  /*2a60*/  UISETP.NE.AND UP0, UPT, UR29, 0x48, UPT ;  /* 0x000000481d00788c */ /* 0x000fe4000bf05270 */
[----:B------:R-:W-:Y:S02]  /*2a70*/  USHF.L.U32 UR34, UR4, 0x5, URZ ;  /* 0x0000000504227899 */ /* 0x000fe400080006ff */
[----:B------:R-:W-:Y:S02]  /*2a80*/  USEL UR7, URZ, 0x1, UP0 ;  /* 0x00000001ff077887 */ /* 0x000fe40008000000 */
[----:B------:R-:W-:-:S02]  /*2a90*/  USEL UR29, UR29, URZ, UP0 ;  /* 0x000000ff1d1d7287 */ /* 0x000fc40008000000 */
[----:B------:R-:W-:Y:S02]  /*2aa0*/  UIADD3 UR44, UP0, UPT, UR22, 0x180, URZ ;  /* 0x00000180162c7890 */ /* 0x000fe4000ff1e0ff */
[----:B------:R-:W-:Y:S01]  /*2ab0*/  ULEA UR5, UR29, UR17, 0x3 ;  /* 0x000000111d057291 */ /* 0x000fe2000f8e18ff */
[----:B------:R-:W-:Y:S01]  /*2ac0*/  LOP3.LUT R12, R12, UR7, RZ, 0x3c, !PT ;  /* 0x000000070c0c7c12 */ /* 0x000fe2000f8e3cff */
[----:B------:R-:W-:Y:S02]  /*2ad0*/  ULOP3.LUT UR33, UR33, 0xfefffff8, URZ, 0xc0, !UPT ;  /* 0xfefffff821217892 */ /* 0x000fe4000f8ec0ff */
[----:B------:R-:W-:Y:S01]  /*2ae0*/  ULEA UR32, UR50, UR40, 0xb ;  /* 0x0000002832207291 */ /* 0x000fe2000f8e58ff */
[----:B-1----:R-:W-:Y:S01]  /*2af0*/  SHF.L.U32 R0, R12, 0x1f, RZ ;  /* 0x0000001f0c007819 */ /* 0x002fe200000006ff */
[----:B------:R-:W-:Y:S02]  /*2b00*/  UPRMT UR7, URZ, 0x5410, UR14 ;  /* 0x00005410ff077896 */ /* 0x000fe4000800000e */
[----:B------:R-:W-:Y:S01]  /*2b10*/  UIADD3.X UR47, UPT, UPT, URZ, UR23, URZ, UP1, !UPT ;  /* 0x00000017ff2f7290 */ /* 0x000fe20008ffe4ff */
[----:B------:R3:W4:Y:S01]  /*2b20*/  SYNCS.PHASECHK.TRANS64.TRYWAIT P0, [UR5+0x240], R0 ;  /* 0x00024000ff0075a7 */ /* 0x0007220008001105 */
[----:B------:R-:W-:-:S02]  /*2b30*/  ULEA UR8, UR50, UR39, 0xa ;  /* 0x0000002732087291 */ /* 0x000fc4000f8e50ff */
[----:B------:R-:W-:Y:S02]  /*2b40*/  UPRMT UR5, URZ, 0x5410, UR13 ;  /* 0x00005410ff057896 */ /* 0x000fe4000800000d */
[----:B------:R-:W-:Y:S01]  /*2b50*/  UIADD3.X UR45, UPT, UPT, URZ, UR23, URZ, UP0, !UPT ;  /* 0x00000017ff2d7290 */ /* 0x000fe200087fe4ff */
[----:B------:R-:W-:Y:S01]  /*2b60*/  UMOV UR42, 0x0 ;  /* 0x00000000002a7882 */ /* 0x000fe20000000000 */
[----:B------:R-:W-:Y:S01]  /*2b70*/  UMOV UR43, 0x10000000 ;  /* 0x10000000002b7882 */ /* 0x000fe20000000000 */
[----:B------:R-:W-:Y:S01]  /*2b80*/  UMOV UR12, UR36 ;  /* 0x00000024000c7c82 */ /* 0x000fe20008000000 */
[----:B------:R-:W-:Y:S01]  /*2b90*/  UMOV UR9, UR33 ;  /* 0x0000002100097c82 */ /* 0x000fe20008000000 */
[----:B------:R-:W-:Y:S01]  /*2ba0*/  UMOV UR10, UR34 ;  /* 0x00000022000a7c82 */ /* 0x000fe20008000000 */
[----:B------:R3:W-:Y:S01]  /*2bb0*/  UTMALDG.3D.MULTICAST.2CTA [UR32], [UR46], UR7, desc[UR42] ;  /* 0x00002a202e0073b4 */ /* 0x0007e20008211807 */
[----:B------:R-:W-:Y:S01]  /*2bc0*/  UIADD3 UR4, UPT, UPT, UR4, 0x1, URZ ;  /* 0x0000000104047890 */ /* 0x000fe2000fffe0ff */
[----:B------:R-:W-:-:S03]  /*2bd0*/  UMOV UR50, UR29 ;  /* 0x0000001d00327c82 */ /* 0x000fc60008000000 */
[----:B------:R-:W-:Y:S01]  /*2be0*/  UISETP.NE.AND UP0, UPT, UR4, UR6, UPT ;  /* 0x000000060400728c */ /* 0x000fe2000bf05270 */
[----:B------:R3:W-:Y:S08]  /*2bf0*/  UTMALDG.3D.MULTICAST.2CTA [UR8], [UR44], UR5, desc[UR42] ;  /* 0x00002a082c0073b4 */ /* 0x0007f00008211805 */
[----:B---3--:R-:W-:Y:S05]  /*2c00*/  BRA.U UP0, `(.L_x_39) ;  /* 0xfffffffd00507547 */ /* 0x008fea000b83ffff */
.L_x_33:
[C---:B------:R-:W-:Y:S01]  /*2c10*/  LEA R3, R11.reuse, UR17, 0x3 ;  /* 0x000000110b037c11 */ /* 0x040fe2000f8e18ff */
[----:B------:R-:W-:Y:S01]  /*2c20*/  NOP ;  /* 0x0000000000007918 */ /* 0x000fe20000000000 */
[----:B-1----:R-:W-:Y:S02]  /*2c30*/  SHF.L.U32 R0, R10, 0x1f, RZ ;  /* 0x0000001f0a007819 */ /* 0x002fe400000006ff */
[----:B------:R-:W-:Y:S02]  /*2c40*/  LEA R4, R11, UR17, 0x4 ;  /* 0x000000110b047c11 */ /* 0x000fe4000f8e20ff */
[----:B--2-4-:R-:W1:Y:S02]  /*2c50*/  SYNCS.PHASECHK.TRANS64.TRYWAIT P0, [R3+URZ+0x4a0], R0 ;  /* 0x0004a000030075a7 */ /* 0x014e6400080011ff */
[----:B-1----:R-:W-:Y:S05]  /*2c60*/  @!P0 BRA `(.L_x_40) ;  /* 0x0000006c00fc8947 */ /* 0x002fea0003800000 */
.L_x_185:
[----:B------:R-:W2:Y:S01]  /*2c70*/  LDS.128 R4, [R4+0x530] ;  /* 0x0005300004047984 */ /* 0x000ea20000000c00 */
[----:B------:R-:W-:Y:S01]  /*2c80*/  UISETP.GE.AND UP0, UPT, UR37, 0x1, UPT ;  /* 0x000000012500788c */ /* 0x000fe2000bf06270 */
[----:B------:R-:W-:Y:S01]  /*2c90*/  @!PT LDS RZ, [RZ] ;  /* 0x00000000fffff984 */ /* 0x000fe20000000800 */
[----:B------:R-:W-:Y:S01]  /*2ca0*/  @!PT LDS RZ, [RZ] ;  /* 0x00000000fffff984 */ /* 0x000fe20000000800 */
[----:B------:R-:W-:Y:S01]  /*2cb0*/  @!PT LDS RZ, [RZ] ;  /* 0x00000000fffff984 */ /* 0x000fe20000000800 */
[----:B------:R-:W-:Y:S01]  /*2cc0*/  @!PT LDS RZ, [RZ] ;  /* 0x00000000fffff984 */ /* 0x000fe20000000800 */
[----:B------:R3:W-:Y:S06]  /*2cd0*/  MEMBAR.ALL.CTA ;  /* 0x0000000000007992 */ /* 0x0007ec0000008000 */
[----:B---3--:R-:W3:Y:S01]  /*2ce0*/  FENCE.VIEW.ASYNC.S ;  /* 0x00000000000073c6 */ /* 0x008ee20000000000 */
[----:B--2---:R-:W-:-:S13]  /*2cf0*/  LOP3.LUT P0, RZ, R6, 0x1, RZ, 0xc0, !PT ;  /* 0x0000000106ff7812 */ /* 0x004fda000780c0ff */
[----:B---3--:R-:W-:Y:S01]  /*2d00*/  VOTEU.ANY UP1, P0 ;  /* 0x0000000000ff7886 */ /* 0x008fe20000020100 */
[----:B------:R-:W-:-:S13]  /*2d10*/  PLOP3.LUT P0, PT, PT, PT, UP1, 0x80, 0x8 ;  /* 0x000000000008781c */ /* 0x000fda0003f0f018 */
[----:B-1----:R-:W-:Y:S02]  /*2d20*/  @P0 LOP3.LUT R0, R5, 0xffff, RZ, 0xc0, !PT ;  /* 0x0000ffff05000812 */ /* 0x002fe400078ec0ff */
[----:B------:R-:W-:Y:S02]  /*2d30*/  @P0 MOV R2, R4 ;  /* 0x0000000400020202 */ /* 0x000fe40000000f00 */
[----:B------:R-:W-:Y:S01]  /*2d40*/  @P0 R2UR UR5, R0 ;  /* 0x00000000000502ca */ /* 0x000fe200000e0000 */
[----:B------:R-:W-:Y:S01]  /*2d50*/  VIADD R0, R3, 0x4b0 ;  /* 0x000004b003007836 */ /* 0x000fe20000000000 */
[----:B------:R-:W-:Y:S02]  /*2d60*/  @P0 SHF.R.U32.HI R4, RZ, 0x10, R5 ;  /* 0x00000010ff040819 */ /* 0x000fe40000011605 */
[----:B------:R-:W-:Y:S02]  /*2d70*/  @P0 R2UR UR6, R2 ;  /* 0x00000000020602ca */ /* 0x000fe400000e0000 */
[----:B------:R-:W-:-:S02]  /*2d80*/  PRMT R0, RZ, 0x654, R0 ;  /* 0x00000654ff007816 */ /* 0x000fc40000000000 */
[----:B------:R-:W-:Y:S02]  /*2d90*/  @P0 R2UR UR4, R4 ;  /* 0x00000000040402ca */ /* 0x000fe400000e0000 */
[----:B------:R1:W-:Y:S03]  /*2da0*/  SYNCS.ARRIVE.TRANS64.RED.A1T0 RZ, [R0+URZ], RZ ;  /* 0x000000ff00ff79a7 */ /* 0x0003e600081004ff */
[----:B------:R-:W-:-:S04]  /*2db0*/  @UP1 UMOV UR27, UR5 ;  /* 0x00000005001b1c82 */ /* 0x000fc80008000000 */
[----:B------:R-:W-:-:S04]  /*2dc0*/  @UP1 UMOV UR28, UR6 ;  /* 0x00000006001c1c82 */ /* 0x000fc80008000000 */
[----:B------:R-:W-:Y:S01]  /*2dd0*/  @UP1 UMOV UR36, UR4 ;  /* 0x0000000400241c82 */ /* 0x000fe20008000000 */
[----:B------:R-:W-:Y:S05]  /*2de0*/  BRA.U !UP0, `(.L_x_41) ;  /* 0x0000000108b87547 */ /* 0x000fea000b800000 */
[----:B------:R-:W2:Y:S01]  /*2df0*/  LDCU.128 UR4, c[0x0][0xb10] ;  /* 0x00016200ff0477ac */ /* 0x000ea20008000c00 */
[----:B------:R-:W3:Y:S01]  /*2e00*/  LDCU UR10, c[0x0][0xb20] ;  /* 0x00016400ff0a77ac */ /* 0x000ee20008000800 */
[----:B------:R-:W4:Y:S01]  /*2e10*/  LDCU UR11, c[0x0][0xb0c] ;  /* 0x00016180ff0b77ac */ /* 0x000f220008000800 */
[----:B------:R-:W1:Y:S01]  /*2e20*/  LDCU.64 UR8, c[0x0][0xb28] ;  /* 0x00016500ff0877ac */ /* 0x000e620008000a00 */
[----:B------:R-:W-:Y:S02]  /*2e30*/  UISETP.NE.AND UP3, UPT, UR37, 0x1, UPT ;  /* 0x000000012500788c */ /* 0x000fe4000bf65270 */
[----:B--2---:R-:W-:Y:S02]  /*2e40*/  UIMAD.WIDE.U32 UR42, UR18, UR7, URZ ;  /* 0x00000007122a72a5 */ /* 0x004fe4000f8e00ff */
[----:B------:R-:W-:Y:S02]  /*2e50*/  UIMAD.WIDE.U32 UR32, UR27, UR7, URZ ;  /* 0x000000071b2072a5 */ /* 0x000fe4000f8e00ff */
[----:B------:R-:W-:-:S02]  /*2e60*/  UIMAD.WIDE.U32 UR34, UR19, UR4, URZ ;  /* 0x00000004132272a5 */ /* 0x000fc4000f8e00ff */
[----:B------:R-:W-:Y:S01]  /*2e70*/  UISETP.NE.AND UP0, UPT, UR6, 0x1, UPT ;  /* 0x000000010600788c */ /* 0x000fe2000bf05270 */
[----:B------:R-:W-:Y:S01]  /*2e80*/  UMOV UR7, UR43 ;  /* 0x0000002b00077c82 */ /* 0x000fe20008000000 */
[----:B----4-:R-:W-:Y:S02]  /*2e90*/  UISETP.NE.AND UP2, UPT, UR11, 0x1, UPT ;  /* 0x000000010b00788c */ /* 0x010fe4000bf45270 */
[----:B---3--:R-:W-:Y:S02]  /*2ea0*/  USHF.R.U32.HI UR7, URZ, UR10, UR7 ;  /* 0x0000000aff077299 */ /* 0x008fe40008011607 */
[----:B------:R-:W-:Y:S02]  /*2eb0*/  USHF.R.U32.HI UR12, URZ, UR5, UR35 ;  /* 0x00000005ff0c7299 */ /* 0x000fe40008011623 */
[----:B------:R-:W-:Y:S02]  /*2ec0*/  USEL UR7, UR18, UR7, !UP0 ;  /* 0x0000000712077287 */ /* 0x000fe4000c000000 */
[----:B------:R-:W-:-:S02]  /*2ed0*/  USEL UR12, UR19, UR12, !UP2 ;  /* 0x0000000c130c7287 */ /* 0x000fc4000d000000 */
[----:B-1----:R-:W-:Y:S02]  /*2ee0*/  UIMAD.WIDE.U32 UR42, UR7, UR8, URZ ;  /* 0x00000008072a72a5 */ /* 0x002fe4000f8e00ff */
        /* <DEDUP_REMOVED lines=30> */
.L_x_41:
[----:B------:R-:W2:Y:S02]  /*30d0*/  LDCU UR4, c[0x0][0xb30] ;  /* 0x00016600ff0477ac */ /* 0x000ea40008000800 */
[----:B--2---:R-:W-:-:S09]  /*30e0*/  UISETP.NE.AND UP0, UPT, UR4, 0x1, UPT ;  /* 0x000000010400788c */ /* 0x004fd2000bf05270 */
[----:B------:R-:W-:Y:S05]  /*30f0*/  BRA.U UP0, `(.L_x_42) ;  /* 0x0000000100407547 */ /* 0x000fea000b800000 */
[----:B------:R-:W2:Y:S01]  /*3100*/  LDCU.128 UR4, c[0x0][0xb10] ;  /* 0x00016200ff0477ac */ /* 0x000ea20008000c00 */
[----:B------:R-:W3:Y:S01]  /*3110*/  LDCU UR9, c[0x0][0xb0c] ;  /* 0x00016180ff0977ac */ /* 0x000ee20008000800 */
[----:B------:R-:W4:Y:S01]  /*3120*/  LDCU UR8, c[0x0][0xb20] ;  /* 0x00016400ff0877ac */ /* 0x000f220008000800 */
[----:B--2---:R-:W-:Y:S02]  /*3130*/  UIMAD.WIDE.U32 UR32, UR28, UR4, URZ ;  /* 0x000000041c2072a5 */ /* 0x004fe4000f8e00ff */
[----:B------:R-:W-:Y:S02]  /*3140*/  UIMAD.WIDE.U32 UR10, UR27, UR7, URZ ;  /* 0x000000071b0a72a5 */ /* 0x000fe4000f8e00ff */
[----:B---3--:R-:W-:Y:S02]  /*3150*/  UISETP.NE.AND UP2, UPT, UR9, 0x1, UPT ;  /* 0x000000010900788c */ /* 0x008fe4000bf45270 */
[----:B------:R-:W-:Y:S01]  /*3160*/  UISETP.NE.AND UP0, UPT, UR6, 0x1, UPT ;  /* 0x000000010600788c */ /* 0x000fe2000bf05270 */
[----:B------:R-:W-:Y:S01]  /*3170*/  UMOV UR7, UR33 ;  /* 0x0000002100077c82 */ /* 0x000fe20008000000 */
[----:B----4-:R-:W-:-:S02]  /*3180*/  USHF.R.U32.HI UR8, URZ, UR8, UR11 ;  /* 0x00000008ff087299 */ /* 0x010fc4000801160b */
[----:B------:R-:W-:Y:S02]  /*3190*/  USHF.R.U32.HI UR5, URZ, UR5, UR7 ;  /* 0x00000005ff057299 */ /* 0x000fe40008011607 */
[----:B------:R-:W-:Y:S02]  /*31a0*/  USEL UR8, UR27, UR8, !UP0 ;  /* 0x000000081b087287 */ /* 0x000fe4000c000000 */
[----:B------:R-:W-:-:S04]  /*31b0*/  USEL UR5, UR28, UR5, !UP2 ;  /* 0x000000051c057287 */ /* 0x000fc8000d000000 */
[----:B------:R-:W-:Y:S02]  /*31c0*/  UIADD3 UR4, UPT, UPT, UR5, -UR8, URZ ;  /* 0x8000000805047290 */ /* 0x000fe4000fffe0ff */
[----:B------:R-:W-:Y:S02]  /*31d0*/  UIADD3 UR5, UPT, UPT, -UR5, UR8, URZ ;  /* 0x0000000805057290 */ /* 0x000fe4000fffe1ff */
[----:B------:R-:W-:Y:S02]  /*31e0*/  UIMAD UR27, UR4, UR6, UR27 ;  /* 0x00000006041b72a4 */ /* 0x000fe4000f8e021b */
[----:B------:R-:W-:-:S12]  /*31f0*/  UIMAD UR28, UR5, UR9, UR28 ;  /* 0x00000009051c72a4 */ /* 0x000fd8000f8e021c */
.L_x_42:
[----:B------:R-:W-:Y:S01]  /*3200*/  VIADD R11, R11, 0x1 ;  /* 0x000000010b0b7836 */ /* 0x000fe20000000000 */
[----:B------:R-:W-:Y:S01]  /*3210*/  PLOP3.LUT P1, PT, PT, PT, PT, 0x80, 0x8 ;  /* 0x000000000008781c */ /* 0x000fe20003f2f070 */
[----:B------:R-:W-:Y:S02]  /*3220*/  UIADD3 UR50, UPT, UPT, UR28, UR49, URZ ;  /* 0x000000311c327290 */ /* 0x000fe4000fffe0ff */
[----:B------:R-:W-:Y:S01]  /*3230*/  UIADD3 UR51, UPT, UPT, UR27, UR48, URZ ;  /* 0x000000301b337290 */ /* 0x000fe2000fffe0ff */
[----:B------:R-:W-:-:S04]  /*3240*/  ISETP.NE.AND P0, PT, R11, 0x2, PT ;  /* 0x000000020b00780c */ /* 0x000fc80003f05270 */
[----:B-1----:R-:W-:Y:S02]  /*3250*/  SEL R0, RZ, 0x1, P0 ;  /* 0x00000001ff007807 */ /* 0x002fe40000000000 */
[----:B------:R-:W-:Y:S02]  /*3260*/  SEL R11, R11, RZ, P0 ;  /* 0x000000ff0b0b7207 */ /* 0x000fe40000000000 */
[----:B------:R-:W-:Y:S01]  /*3270*/  LOP3.LUT R10, R10, R0, RZ, 0x3c, !PT ;  /* 0x000000000a0a7212 */ /* 0x000fe200078e3cff */
[----:B------:R-:W-:Y:S06]  /*3280*/  BRA.U UP1, `(.L_x_43) ;  /* 0xfffffff1016c7547 */ /* 0x000fec000b83ffff */
[----:B------:R-:W-:Y:S01]  /*3290*/  UIADD3 UR17, UPT, UPT, UR17, 0x240, URZ ;  /* 0x0000024011117890 */ /* 0x000fe2000fffe0ff */
[----:B------:R-:W-:-:S03]  /*32a0*/  SHF.L.U32 R2, R12, 0x1f, RZ ;  /* 0x0000001f0c027819 */ /* 0x000fc600000006ff */
[----:B------:R-:W-:-:S09]  /*32b0*/  ULEA UR4, UR29, UR17, 0x3 ;  /* 0x000000111d047291 */ /* 0x000fd2000f8e18ff */
[----:B------:R-:W1:Y:S02]  /*32c0*/  SYNCS.PHASECHK.TRANS64.TRYWAIT P0, [UR4], R2 ;  /* 0x00000002ff0075a7 */ /* 0x000e640008001104 */
[----:B-1----:R-:W-:Y:S05]  /*32d0*/  @!P0 BRA `(.L_x_44) ;  /* 0x0000006800748947 */ /* 0x002fea0003800000 */
.L_x_187:
[----:B------:R-:W-:-:S04]  /*32e0*/  UIADD3 UR5, UPT, UPT, UR29, 0x1, URZ ;  /* 0x000000011d057890 */ /* 0x000fc8000fffe0ff */
[----:B------:R-:W-:-:S04]  /*32f0*/  UISETP.NE.AND UP0, UPT, UR5, 0x48, UPT ;  /* 0x000000480500788c */ /* 0x000fc8000bf05270 */
[----:B------:R-:W-:Y:S02]  /*3300*/  USEL UR6, URZ, 0x1, UP0 ;  /* 0x00000001ff067887 */ /* 0x000fe40008000000 */
[----:B------:R-:W-:-:S04]  /*3310*/  USEL UR5, UR5, URZ, UP0 ;  /* 0x000000ff05057287 */ /* 0x000fc80008000000 */
[----:B------:R-:W-:Y:S01]  /*3320*/  ULEA UR4, UR5, UR17, 0x3 ;  /* 0x0000001105047291 */ /* 0x000fe2000f8e18ff */
[----:B-1----:R-:W-:-:S04]  /*3330*/  LOP3.LUT R2, R12, UR6, RZ, 0x3c, !PT ;  /* 0x000000060c027c12 */ /* 0x002fc8000f8e3cff */
[----:B------:R-:W-:-:S04]  /*3340*/  SHF.L.U32 R3, R2, 0x1f, RZ ;  /* 0x0000001f02037819 */ /* 0x000fc800000006ff */
[----:B------:R-:W1:Y:S02]  /*3350*/  SYNCS.PHASECHK.TRANS64.TRYWAIT P0, [UR4], R3 ;  /* 0x00000003ff0075a7 */ /* 0x000e640008001104 */
[----:B-1----:R-:W-:Y:S05]  /*3360*/  @!P0 BRA `(.L_x_45) ;  /* 0x0000006800688947 */ /* 0x002fea0003800000 */
.L_x_189:
[----:B------:R-:W-:-:S04]  /*3370*/  UIADD3 UR5, UPT, UPT, UR5, 0x1, URZ ;  /* 0x0000000105057890 */ /* 0x000fc8000fffe0ff */
[----:B------:R-:W-:-:S04]  /*3380*/  UISETP.NE.AND UP0, UPT, UR5, 0x48, UPT ;  /* 0x000000480500788c */ /* 0x000fc8000bf05270 */
[----:B------:R-:W-:Y:S02]  /*3390*/  USEL UR6, URZ, 0x1, UP0 ;  /* 0x00000001ff067887 */ /* 0x000fe40008000000 */
[----:B------:R-:W-:-:S04]  /*33a0*/  USEL UR5, UR5, URZ, UP0 ;  /* 0x000000ff05057287 */ /* 0x000fc80008000000 */
[----:B------:R-:W-:Y:S01]  /*33b0*/  ULEA UR4, UR5, UR17, 0x3 ;  /* 0x0000001105047291 */ /* 0x000fe2000f8e18ff */
[----:B------:R-:W-:-:S04]  /*33c0*/  LOP3.LUT R2, R2, UR6, RZ, 0x3c, !PT ;  /* 0x0000000602027c12 */ /* 0x000fc8000f8e3cff */
[----:B-1----:R-:W-:-:S04]  /*33d0*/  SHF.L.U32 R3, R2, 0x1f, RZ ;  /* 0x0000001f02037819 */ /* 0x002fc800000006ff */
[----:B------:R-:W1:Y:S02]  /*33e0*/  SYNCS.PHASECHK.TRANS64.TRYWAIT P0, [UR4], R3 ;  /* 0x00000003ff0075a7 */ /* 0x000e640008001104 */
[----:B-1----:R-:W-:Y:S05]  /*33f0*/  @!P0 BRA `(.L_x_46) ;  /* 0x00000068005c8947 */ /* 0x002fea0003800000 */
.L_x_191:
        /* <DEDUP_REMOVED lines=9> */
.L_x_193:
        /* <DEDUP_REMOVED lines=9> */
.L_x_195:
        /* <DEDUP_REMOVED lines=9> */
.L_x_197:
        /* <DEDUP_REMOVED lines=9> */
.L_x_199:
        /* <DEDUP_REMOVED lines=9> */
.L_x_201:
        /* <DEDUP_REMOVED lines=9> */
.L_x_203:
        /* <DEDUP_REMOVED lines=9> */
.L_x_205:
        /* <DEDUP_REMOVED lines=9> */
.L_x_207:
        /* <DEDUP_REMOVED lines=9> */
.L_x_209:
        /* <DEDUP_REMOVED lines=9> */
.L_x_211:
        /* <DEDUP_REMOVED lines=9> */
.L_x_213:
        /* <DEDUP_REMOVED lines=9> */
.L_x_215:
        /* <DEDUP_REMOVED lines=9> */
.L_x_217:
        /* <DEDUP_REMOVED lines=9> */
.L_x_219:
        /* <DEDUP_REMOVED lines=9> */
.L_x_221:
        /* <DEDUP_REMOVED lines=9> */
.L_x_223:
        /* <DEDUP_REMOVED lines=9> */
.L_x_225:
        /* <DEDUP_REMOVED lines=9> */
.L_x_227:
        /* <DEDUP_REMOVED lines=9> */
.L_x_229:
        /* <DEDUP_REMOVED lines=9> */
.L_x_231:
        /* <DEDUP_REMOVED lines=9> */
.L_x_233:
        /* <DEDUP_REMOVED lines=9> */
.L_x_235:
        /* <DEDUP_REMOVED lines=9> */
.L_x_237:
        /* <DEDUP_REMOVED lines=9> */
.L_x_239:
        /* <DEDUP_REMOVED lines=9> */
.L_x_241:
        /* <DEDUP_REMOVED lines=9> */
.L_x_243:
        /* <DEDUP_REMOVED lines=9> */
.L_x_245:
        /* <DEDUP_REMOVED lines=9> */
.L_x_247:
        /* <DEDUP_REMOVED lines=9> */
.L_x_249:
        /* <DEDUP_REMOVED lines=9> */
.L_x_251:
        /* <DEDUP_REMOVED lines=9> */
.L_x_253:
        /* <DEDUP_REMOVED lines=9> */
.L_x_255:
        /* <DEDUP_REMOVED lines=9> */
.L_x_257:
        /* <DEDUP_REMOVED lines=9> */
.L_x_259:
        /* <DEDUP_REMOVED lines=9> */
.L_x_261:
        /* <DEDUP_REMOVED lines=9> */
.L_x_263:
        /* <DEDUP_REMOVED lines=9> */
.L_x_265:
        /* <DEDUP_REMOVED lines=9> */
.L_x_267:
        /* <DEDUP_REMOVED lines=9> */
.L_x_269:
        /* <DEDUP_REMOVED lines=9> */
.L_x_271:
        /* <DEDUP_REMOVED lines=9> */
.L_x_273:
        /* <DEDUP_REMOVED lines=9> */
.L_x_275:
        /* <DEDUP_REMOVED lines=9> */
.L_x_277:
        /* <DEDUP_REMOVED lines=9> */
.L_x_279:
        /* <DEDUP_REMOVED lines=9> */
.L_x_281:
        /* <DEDUP_REMOVED lines=9> */
.L_x_283:
        /* <DEDUP_REMOVED lines=9> */
.L_x_285:
        /* <DEDUP_REMOVED lines=9> */
.L_x_287:
        /* <DEDUP_REMOVED lines=9> */
.L_x_289:
        /* <DEDUP_REMOVED lines=9> */
.L_x_291:
        /* <DEDUP_REMOVED lines=9> */
.L_x_293:
        /* <DEDUP_REMOVED lines=9> */
.L_x_295:
        /* <DEDUP_REMOVED lines=9> */
.L_x_297:
        /* <DEDUP_REMOVED lines=9> */
.L_x_299:
        /* <DEDUP_REMOVED lines=9> */
.L_x_301:
        /* <DEDUP_REMOVED lines=9> */
.L_x_303:
        /* <DEDUP_REMOVED lines=9> */
.L_x_305:
        /* <DEDUP_REMOVED lines=9> */
.L_x_307:
        /* <DEDUP_REMOVED lines=9> */
.L_x_309:
        /* <DEDUP_REMOVED lines=9> */
.L_x_311:
        /* <DEDUP_REMOVED lines=9> */
.L_x_313:
        /* <DEDUP_REMOVED lines=9> */
.L_x_315:
        /* <DEDUP_REMOVED lines=9> */
.L_x_317:
        /* <DEDUP_REMOVED lines=9> */
.L_x_319:
        /* <DEDUP_REMOVED lines=9> */
.L_x_321:
        /* <DEDUP_REMOVED lines=9> */
.L_x_323:
        /* <DEDUP_REMOVED lines=9> */
.L_x_325:
        /* <DEDUP_REMOVED lines=9> */
.L_x_327:
[----:B------:R-:W-:-:S04]  /*5a40*/  UIADD3 UR5, UPT, UPT, UR5, 0x1, URZ ;  /* 0x0000000105057890 */ /* 0x000fc8000fffe0ff */
[----:B------:R-:W-:-:S04]  /*5a50*/  UISETP.NE.AND UP0, UPT, UR5, 0x48, UPT ;  /* 0x000000480500788c */ /* 0x000fc8000bf05270 */
[----:B------:R-:W-:Y:S02]  /*5a60*/  USEL UR4, URZ, 0x1, UP0 ;  /* 0x00000001ff047887 */ /* 0x000fe40008000000 */
[----:B------:R-:W-:-:S04]  /*5a70*/  USEL UR5, UR5, URZ, UP0 ;  /* 0x000000ff05057287 */ /* 0x000fc80008000000 */
[----:B------:R-:W-:Y:S01]  /*5a80*/  ULEA UR5, UR5, UR17, 0x3 ;  /* 0x0000001105057291 */ /* 0x000fe2000f8e18ff */
[----:B------:R-:W-:-:S04]  /*5a90*/  LOP3.LUT R2, R2, UR4, RZ, 0x3c, !PT ;  /* 0x0000000402027c12 */ /* 0x000fc8000f8e3cff */
[----:B------:R-:W-:Y:S01]  /*5aa0*/  SHF.L.U32 R2, R2, 0x1f, RZ ;  /* 0x0000001f02027819 */ /* 0x000fe200000006ff */
[----:B-1----:R-:W-:-:S07]  /*5ab0*/  IMAD.U32 R0, RZ, RZ, UR5 ;  /* 0x00000005ff007e24 */ /* 0x002fce000f8e00ff */
.L_x_115:
[----:B-1----:R1:W2:Y:S02]  /*5ac0*/  SYNCS.PHASECHK.TRANS64.TRYWAIT P0, [R0+URZ], R2 ;  /* 0x00000002000075a7 */ /* 0x0022a400080011ff */
[----:B--2---:R-:W-:Y:S05]  /*5ad0*/  @!P0 NANOSLEEP.SYNCS 0x989680 ;  /* 0x009896800000895d */ /* 0x004fea0003900000 */
[----:B------:R-:W2:Y:S02]  /*5ae0*/  @!P0 SYNCS.PHASECHK.TRANS64 P0, [R0+URZ], R2 ;  /* 0x00000002000085a7 */ /* 0x000ea400080010ff */
[----:B--2---:R-:W-:Y:S05]  /*5af0*/  @P0 EXIT ;  /* 0x000000000000094d */ /* 0x004fea0003800000 */
[----:B------:R-:W-:Y:S05]  /*5b00*/  BRA `(.L_x_115) ;  /* 0xfffffffc00ec7947 */ /* 0x000fea000383ffff */
.L_x_23:
[----:B------:R-:W-:-:S04]  /*5b10*/  UISETP.NE.AND UP0, UPT, UR54, URZ, UPT ;  /* 0x000000ff3600728c */ /* 0x000fc8000bf05270 */
[----:B------:R-:W-:-:S09]  /*5b20*/  UISETP.NE.OR UP0, UPT, UR11, 0x1, UP0 ;  /* 0x000000010b00788c */ /* 0x000fd20008705670 */
[----:B------:R-:W-:Y:S05]  /*5b30*/  BRA.U UP0, `(.L_x_116) ;  /* 0x0000000500487547 */ /* 0x000fea000b800000 */
[----:B------:R-:W-:Y:S01]  /*5b40*/  ISETP.GE.U32.AND P2, PT, R0, 0x10, PT ;  /* 0x000000100000780c */ /* 0x000fe20003f46070 */
[----:B------:R-:W-:Y:S01]  /*5b50*/  IMAD.MOV.U32 R12, RZ, RZ, 0x1 ;  /* 0x00000001ff0c7424 */ /* 0x000fe200078e00ff */
[----:B------:R-:W-:Y:S02]  /*5b60*/  CS2R R10, SRZ ;  /* 0x00000000000a7805 */ /* 0x000fe4000001ff00 */
[----:B------:R-:W-:Y:S01]  /*5b70*/  CS2R R8, SRZ ;  /* 0x0000000000087805 */ /* 0x000fe2000001ff00 */
[----:B------:R-:W-:Y:S01]  /*5b80*/  UMOV UR4, 0x400 ;  /* 0x0000040000047882 */ /* 0x000fe20000000000 */
[----:B------:R-:W-:Y:S01]  /*5b90*/  UMOV UR6, URZ ;  /* 0x000000ff00067c82 */ /* 0x000fe20008000000 */
[----:B------:R-:W-:-:S12]  /*5ba0*/  ULEA UR54, UR54, UR4, 0x18 ;  /* 0x0000000436367291 */ /* 0x000fd8000f8ec0ff */
.L_x_120:
[----:B------:R-:W-:Y:S02]  /*5bb0*/  LEA R2, R8, UR54, 0x3 ;  /* 0x0000003608027c11 */ /* 0x000fe4000f8e18ff */
[----:B------:R-:W-:-:S03]  /*5bc0*/  SHF.L.U32 R4, R9, 0x1f, RZ ;  /* 0x0000001f09047819 */ /* 0x000fc600000006ff */
[----:B------:R-:W-:Y:S01]  /*5bd0*/  VIADD R5, R2, 0x510 ;  /* 0x0000051002057836 */ /* 0x000fe20000000000 */
[----:B------:R-:W1:Y:S02]  /*5be0*/  SYNCS.PHASECHK.TRANS64.TRYWAIT P0, [R2+URZ+0x500], R4 ;  /* 0x00050004020075a7 */ /* 0x000e6400080011ff */
[----:B-1----:R-:W-:Y:S05]  /*5bf0*/  @!P0 BRA `(.L_x_117) ;  /* 0x0000005800d48947 */ /* 0x002fea0003800000 */
.L_x_328:
[----:B------:R-:W-:Y:S01]  /*5c00*/  ULEA UR5, UR6, UR54, 0x3 ;  /* 0x0000003606057291 */ /* 0x000fe2000f8e18ff */
[----:B-1----:R-:W-:Y:S01]  /*5c10*/  PRMT R2, RZ, 0x654, R5 ;  /* 0x00000654ff027816 */ /* 0x002fe20000000005 */
[----:B------:R-:W-:Y:S01]  /*5c20*/  @!P2 IMAD.MOV.U32 R4, RZ, RZ, 0x10 ;  /* 0x00000010ff04a424 */ /* 0x000fe200078e00ff */
[----:B------:R-:W-:Y:S01]  /*5c30*/  SHF.L.U32 R5, R12, 0x1f, RZ ;  /* 0x0000001f0c057819 */ /* 0x000fe200000006ff */
[----:B------:R-:W-:Y:S01]  /*5c40*/  UIADD3 UR4, UPT, UPT, UR5, 0x4a0, URZ ;  /* 0x000004a005047890 */ /* 0x000fe2000fffe0ff */
[----:B------:R1:W-:Y:S05]  /*5c50*/  SYNCS.ARRIVE.TRANS64.RED.A1T0 RZ, [R2+URZ], RZ ;  /* 0x000000ff02ff79a7 */ /* 0x0003ea00081004ff */
[----:B------:R-:W-:Y:S01]  /*5c60*/  IMAD.U32 R6, RZ, RZ, UR4 ;  /* 0x00000004ff067e24 */ /* 0x000fe2000f8e00ff */
[----:B------:R-:W2:Y:S04]  /*5c70*/  SYNCS.PHASECHK.TRANS64.TRYWAIT P0, [UR5+0x4b0], R5 ;  /* 0x0004b005ff0075a7 */ /* 0x000ea80008001105 */
[----:B------:R-:W-:Y:S01]  /*5c80*/  PRMT R6, R0, 0x654, R6 ;  /* 0x0000065400067816 */ /* 0x000fe20000000006 */
[----:B-12---:R-:W-:Y:S06]  /*5c90*/  @!P0 BRA `(.L_x_118) ;  /* 0x0000005800c08947 */ /* 0x006fec0003800000 */
.L_x_330:
[----:B------:R-:W-:Y:S01]  /*5ca0*/  ULEA UR4, UR6, UR54, 0x4 ;  /* 0x0000003606047291 */ /* 0x000fe2000f8e20ff */
[----:B------:R-:W-:Y:S01]  /*5cb0*/  SEL R3, R6, R3, !P2 ;  /* 0x0000000306037207 */ /* 0x000fe20005000000 */
[----:B------:R-:W-:Y:S01]  /*5cc0*/  UIADD3 UR5, UPT, UPT, UR5, 0x4a0, URZ ;  /* 0x000004a005057890 */ /* 0x000fe2000fffe0ff */
[----:B-1----:R-:W-:Y:S01]  /*5cd0*/  LEA R2, R11, UR54, 0x3 ;  /* 0x000000360b027c11 */ /* 0x002fe2000f8e18ff */
[----:B------:R-:W-:Y:S01]  /*5ce0*/  UIADD3 UR4, UPT, UPT, UR4, 0x530, URZ ;  /* 0x0000053004047890 */ /* 0x000fe2000fffe0ff */
[----:B------:R1:W-:Y:S01]  /*5cf0*/  @!P2 SYNCS.ARRIVE.TRANS64.RED RZ, [R3+URZ], R4 ;  /* 0x0000000403ffa9a7 */ /* 0x0003e200080004ff */
[----:B------:R-:W-:Y:S01]  /*5d00*/  UIADD3 UR6, UPT, UPT, UR6, 0x1, URZ ;  /* 0x0000000106067890 */ /* 0x000fe2000fffe0ff */
[----:B------:R-:W-:-:S03]  /*5d10*/  VIADD R8, R8, 0x1 ;  /* 0x0000000108087836 */ /* 0x000fc60000000000 */
[----:B------:R-:W-:Y:S02]  /*5d20*/  UISETP.NE.AND UP0, UPT, UR6, 0x2, UPT ;  /* 0x000000020600788c */ /* 0x000fe4000bf05270 */
[----:B------:R-:W-:Y:S01]  /*5d30*/  ISETP.NE.AND P0, PT, R8, 0x2, PT ;  /* 0x000000020800780c */ /* 0x000fe20003f05270 */
[----:B------:R-:W-:Y:S06]  /*5d40*/  UGETNEXTWORKID.BROADCAST [UR4], [UR5] ;  /* 0x00000000040073ca */ /* 0x000fec0008000100 */
[----:B------:R-:W-:Y:S02]  /*5d50*/  USEL UR4, URZ, 0x1, UP0 ;  /* 0x00000001ff047887 */ /* 0x000fe40008000000 */
[----:B------:R-:W-:-:S04]  /*5d60*/  USEL UR6, UR6, URZ, UP0 ;  /* 0x000000ff06067287 */ /* 0x000fc80008000000 */
[----:B------:R-:W-:Y:S02]  /*5d70*/  LOP3.LUT R12, R12, UR4, RZ, 0x3c, !PT ;  /* 0x000000040c0c7c12 */ /* 0x000fe4000f8e3cff */
[----:B-1----:R-:W-:-:S04]  /*5d80*/  SHF.L.U32 R4, R10, 0x1f, RZ ;  /* 0x0000001f0a047819 */ /* 0x002fc800000006ff */
[----:B------:R-:W1:Y:S02]  /*5d90*/  SYNCS.PHASECHK.TRANS64.TRYWAIT P1, [R2+URZ+0x4a0], R4 ;  /* 0x0004a004020075a7 */ /* 0x000e6400080211ff */
[----:B-1----:R-:W-:Y:S05]  /*5da0*/  @!P1 BRA `(.L_x_119) ;  /* 0x0000005800949947 */ /* 0x002fea0003800000 */
.L_x_331:
[C---:B-1----:R-:W-:Y:S01]  /*5db0*/  LEA R4, R11.reuse, UR54, 0x4 ;  /* 0x000000360b047c11 */ /* 0x042fe2000f8e20ff */
[----:B------:R-:W-:Y:S01]  /*5dc0*/  VIADD R2, R2, 0x4b0 ;  /* 0x000004b002027836 */ /* 0x000fe20000000000 */
[----:B------:R-:W-:Y:S01]  /*5dd0*/  SEL R8, R8, RZ, P0 ;  /* 0x000000ff08087207 */ /* 0x000fe20000000000 */
[----:B------:R-:W-:-:S03]  /*5de0*/  VIADD R11, R11, 0x1 ;  /* 0x000000010b0b7836 */ /* 0x000fc60000000000 */
[----:B------:R-:W1:Y:S01]  /*5df0*/  LDS.128 R4, [R4+0x530] ;  /* 0x0005300004047984 */ /* 0x000e620000000c00 */
[----:B------:R-:W-:Y:S02]  /*5e00*/  PRMT R2, RZ, 0x654, R2 ;  /* 0x00000654ff027816 */ /* 0x000fe40000000002 */
[C---:B------:R-:W-:Y:S01]  /*5e10*/  ISETP.NE.AND P1, PT, R11.reuse, 0x2, PT ;  /* 0x000000020b00780c */ /* 0x040fe20003f25270 */
[----:B------:R-:W-:Y:S01]  /*5e20*/  @!PT LDS RZ, [RZ] ;  /* 0x00000000fffff984 */ /* 0x000fe20000000800 */
[----:B------:R-:W-:Y:S01]  /*5e30*/  @!PT LDS RZ, [RZ] ;  /* 0x00000000fffff984 */ /* 0x000fe20000000800 */
[----:B------:R-:W-:Y:S01]  /*5e40*/  @!PT LDS RZ, [RZ] ;  /* 0x00000000fffff984 */ /* 0x000fe20000000800 */
[----:B------:R-:W-:Y:S01]  /*5e50*/  @!PT LDS RZ, [RZ] ;  /* 0x00000000fffff984 */ /* 0x000fe20000000800 */
[----:B------:R2:W-:Y:S06]  /*5e60*/  MEMBAR.ALL.CTA ;  /* 0x0000000000007992 */ /* 0x0005ec0000008000 */
[----:B--2---:R-:W2:Y:S01]  /*5e70*/  FENCE.VIEW.ASYNC.S ;  /* 0x00000000000073c6 */ /* 0x004ea20000000000 */
[----:B------:R-:W-:Y:S01]  /*5e80*/  SEL R11, R11, RZ, P1 ;  /* 0x000000ff0b0b7207 */ /* 0x000fe20000800000 */
[----:B--2---:R2:W-:Y:S01]  /*5e90*/  SYNCS.ARRIVE.TRANS64.RED.A1T0 RZ, [R2+URZ], RZ ;  /* 0x000000ff02ff79a7 */ /* 0x0045e200081004ff */
[----:B-1----:R-:W-:-:S02]  /*5ea0*/  LOP3.LUT P3, RZ, R6, 0x1, RZ, 0xc0, !PT ;  /* 0x0000000106ff7812 */ /* 0x002fc4000786c0ff */
[----:B------:R-:W-:-:S04]  /*5eb0*/  SEL R4, RZ, 0x1, P1 ;  /* 0x00000001ff047807 */ /* 0x000fc80000800000 */
[----:B------:R-:W-:Y:S02]  /*5ec0*/  LOP3.LUT R10, R10, R4, RZ, 0x3c, !PT ;  /* 0x000000040a0a7212 */ /* 0x000fe400078e3cff */
[----:B--2---:R-:W-:-:S04]  /*5ed0*/  SEL R2, RZ, 0x1, P0 ;  /* 0x00000001ff027807 */ /* 0x004fc80000000000 */
[----:B------:R-:W-:Y:S01]  /*5ee0*/  LOP3.LUT R9, R9, R2, RZ, 0x3c, !PT ;  /* 0x0000000209097212 */ /* 0x000fe200078e3cff */
[----:B------:R-:W-:Y:S06]  /*5ef0*/  @P3 BRA `(.L_x_120) ;  /* 0xfffffffc002c3947 */ /* 0x000fec000383ffff */
[----:B------:R-:W-:Y:S01]  /*5f00*/  ULEA UR5, UR6, UR54, 0x3 ;  /* 0x0000003606057291 */ /* 0x000fe2000f8e18ff */
[----:B------:R-:W-:-:S08]  /*5f10*/  SHF.L.U32 R2, R12, 0x1f, RZ ;  /* 0x0000001f0c027819 */ /* 0x000fd000000006ff */
[----:B------:R-:W1:Y:S02]  /*5f20*/  SYNCS.PHASECHK.TRANS64 P0, [UR5+0x4b0], R2 ;  /* 0x0004b002ff0075a7 */ /* 0x000e640008001005 */
[----:B-1----:R-:W-:Y:S05]  /*5f30*/  @P0 BRA `(.L_x_121) ;  /* 0x0000000000080947 */ /* 0x002fea0003800000 */
[----:B------:R-:W1:Y:S02]  /*5f40*/  SYNCS.PHASECHK.TRANS64.TRYWAIT P0, [UR5+0x4b0], R2 ;  /* 0x0004b002ff0075a7 */ /* 0x000e640008001105 */
[----:B-1----:R-:W-:Y:S05]  /*5f50*/  @!P0 BRA `(.L_x_122) ;  /* 0x00000058003c8947 */ /* 0x002fea0003800000 */
.L_x_121:
[----:B------:R-:W-:-:S04]  /*5f60*/  UIADD3 UR4, UPT, UPT, UR6, 0x1, URZ ;  /* 0x0000000106047890 */ /* 0x000fc8000fffe0ff */
[----:B------:R-:W-:-:S04]  /*5f70*/  UISETP.NE.AND UP0, UPT, UR4, 0x2, UPT ;  /* 0x000000020400788c */ /* 0x000fc8000bf05270 */
[----:B------:R-:W-:Y:S02]  /*5f80*/  USEL UR7, URZ, 0x1, UP0 ;  /* 0x00000001ff077887 */ /* 0x000fe40008000000 */
[----:B------:R-:W-:-:S04]  /*5f90*/  USEL UR4, UR4, URZ, UP0 ;  /* 0x000000ff04047287 */ /* 0x000fc80008000000 */
[----:B------:R-:W-:Y:S01]  /*5fa0*/  ULEA UR4, UR4, UR54, 0x3 ;  /* 0x0000003604047291 */ /* 0x000fe2000f8e18ff */
[----:B-1----:R-:W-:-:S04]  /*5fb0*/  LOP3.LUT R2, R12, UR7, RZ, 0x3c, !PT ;  /* 0x000000070c027c12 */ /* 0x002fc8000f8e3cff */
[----:B------:R-:W-:-:S04]  /*5fc0*/  SHF.L.U32 R0, R2, 0x1f, RZ ;  /* 0x0000001f02007819 */ /* 0x000fc800000006ff */
[----:B------:R-:W1:Y:S02]  /*5fd0*/  SYNCS.PHASECHK.TRANS64 P0, [UR4+0x4b0], R0 ;  /* 0x0004b000ff0075a7 */ /* 0x000e640008001004 */
[----:B-1----:R-:W-:Y:S05]  /*5fe0*/  @P0 EXIT ;  /* 0x000000000000094d */ /* 0x002fea0003800000 */
[----:B------:R-:W-:Y:S02]  /*5ff0*/  SHF.L.U32 R2, R2, 0x1f, RZ ;  /* 0x0000001f02027819 */ /* 0x000fe400000006ff */
[----:B------:R-:W-:-:S07]  /*6000*/  MOV R0, UR4 ;  /* 0x0000000400007c02 */ /* 0x000fce0008000f00 */
.L_x_123:
[----:B-1----:R1:W2:Y:S02]  /*6010*/  SYNCS.PHASECHK.TRANS64.TRYWAIT P0, [R0+URZ+0x4b0], R2 ;  /* 0x0004b002000075a7 */ /* 0x0022a400080011ff */
[----:B--2---:R-:W-:Y:S05]  /*6020*/  @!P0 NANOSLEEP.SYNCS 0x989680 ;  /* 0x009896800000895d */ /* 0x004fea0003900000 */
[----:B------:R-:W2:Y:S02]  /*6030*/  @!P0 SYNCS.PHASECHK.TRANS64 P0, [R0+URZ+0x4b0], R2 ;  /* 0x0004b002000085a7 */ /* 0x000ea400080010ff */
[----:B--2---:R-:W-:Y:S05]  /*6040*/  @P0 EXIT ;  /* 0x000000000000094d */ /* 0x004fea0003800000 */
[----:B------:R-:W-:Y:S05]  /*6050*/  BRA `(.L_x_123) ;  /* 0xfffffffc00ec7947 */ /* 0x000fea000383ffff */
.L_x_116:
[----:B------:R-:W-:Y:S05]  /*6060*/  BRA.U UP4, `(.L_x_124) ;  /* 0x0000001104847547 */ /* 0x000fea000b800000 */
[----:B------:R-:W-:Y:S01]  /*6070*/  UMOV UR4, 0x40 ;  /* 0x0000004000047882 */ /* 0x000fe20000000000 */
[----:B------:R-:W-:Y:S01]  /*6080*/  NOP ;  /* 0x0000000000007918 */ /* 0x000fe20000000000 */
[----:B------:R-:W-:Y:S01]  /*6090*/  ULEA UR4, UR54, UR4, 0x18 ;  /* 0x0000000436047291 */ /* 0x000fe2000f8ec0ff */
[----:B------:R-:W-:Y:S02]  /*60a0*/  UMOV UR5, 0x400 ;  /* 0x0000040000057882 */ /* 0x000fe40000000000 */
[----:B------:R-:W-:-:S06]  /*60b0*/  ULEA UR54, UR54, UR5, 0x18 ;  /* 0x0000000536367291 */ /* 0x000fcc000f8ec0ff */
[----:B------:R-:W1:Y:S02]  /*60c0*/  LDS.U8 R0, [UR4+0x1c] ;  /* 0x00001c04ff007984 */ /* 0x000e640008000000 */
[----:B-1----:R-:W-:-:S13]  /*60d0*/  ISETP.NE.AND P0, PT, R0, RZ, PT ;  /* 0x000000ff0000720c */ /* 0x002fda0003f05270 */
[----:B------:R-:W-:Y:S05]  /*60e0*/  @P0 BRA `(.L_x_125) ;  /* 0x0000000400080947 */ /* 0x000fea0003800000 */
[----:B------:R-:W-:Y:S02]  /*60f0*/  UISETP.NE.U32.AND UP1, UPT, UR18, 0x1, UPT ;  /* 0x000000011200788c */ /* 0x000fe4000bf25070 */
[----:B------:R-:W-:-:S07]  /*6100*/  UIADD3 UR6, UPT, UPT, UR4, 0x8, URZ ;  /* 0x0000000804067890 */ /* 0x000fce000fffe0ff */
[----:B------:R-:W-:Y:S05]  /*6110*/  BRA.U !UP1, `(.L_x_126) ;  /* 0x00000001099c7547 */ /* 0x000fea000b800000 */
[----:B------:R-:W-:Y:S01]  /*6120*/  ELECT P0, URZ, PT ;  /* 0x0000000000ff782f */ /* 0x000fe20003800000 */
[----:B------:R-:W-:-:S12]  /*6130*/  BSSY B0, `(.L_x_126) ;  /* 0x0000025000007945 */ /* 0x000fd80003800000 */
[----:B------:R-:W-:Y:S05]  /*6140*/  @!P0 BRA `(.L_x_127) ;  /* 0x00000000008c8947 */ /* 0x000fea0003800000 */
[----:B------:R-:W-:-:S05]  /*6150*/  UMOV UR5, 0x10 ;  /* 0x0000001000057882 */ /* 0x000fca0000000000 */
[----:B------:R-:W-:Y:S04]  /*6160*/  DEPBAR.LE SB1, 0x36 ;  /* 0x00009d800000791a */ /* 0x000fe80000000000 */
[----:B------:R-:W1:Y:S02]  /*6170*/  UTCATOMSWS.2CTA.FIND_AND_SET.ALIGN UP0, UR5, UR5 ;  /* 0x00000005000575e3 */ /* 0x000e640008200800 */
[----:B-1----:R-:W-:Y:S01]  /*6180*/  MOV R10, UR5 ;  /* 0x00000005000a7c02 */ /* 0x002fe20008000f00 */
[----:B------:R-:W-:Y:S06]  /*6190*/  BRA.U UP0, `(.L_x_128) ;  /* 0x0000000100187547 */ /* 0x000fec000b800000 */
.L_x_129:
[----:B------:R-:W-:Y:S05]  /*61a0*/  NANOSLEEP 0x64 ;  /* 0x000000640000795d */ /* 0x000fea0003800000 */
[----:B------:R-:W-:-:S05]  /*61b0*/  UMOV UR5, 0x10 ;  /* 0x0000001000057882 */ /* 0x000fca0000000000 */
[----:B------:R-:W-:Y:S04]  /*61c0*/  DEPBAR.LE SB1, 0x36 ;  /* 0x00009d800000791a */ /* 0x000fe80000000000 */
[----:B------:R-:W1:Y:S02]  /*61d0*/  UTCATOMSWS.2CTA.FIND_AND_SET.ALIGN UP0, UR5, UR5 ;  /* 0x00000005000575e3 */ /* 0x000e640008200800 */
[----:B-1----:R-:W-:Y:S01]  /*61e0*/  MOV R10, UR5 ;  /* 0x00000005000a7c02 */ /* 0x002fe20008000f00 */
[----:B------:R-:W-:Y:S05]  /*61f0*/  BRA.U !UP0, `(.L_x_129) ;  /* 0xfffffffd08e87547 */ /* 0x000fea000b83ffff */
.L_x_128:
[----:B------:R-:W1:Y:S01]  /*6200*/  LDS R6, [UR4+0x10] ;  /* 0x00001004ff067984 */ /* 0x000e620008000800 */
[----:B------:R-:W-:Y:S01]  /*6210*/  IMAD.U32 R0, RZ, RZ, UR54 ;  /* 0x00000036ff007e24 */ /* 0x000fe2000f8e00ff */
[----:B------:R-:W-:-:S03]  /*6220*/  MOV R4, UR17 ;  /* 0x0000001100047c02 */ /* 0x000fc60008000f00 */
[----:B------:R-:W-:Y:S01]  /*6230*/  VIADD R0, R0, 0x550 ;  /* 0x0000055000007836 */ /* 0x000fe20000000000 */
[----:B-1----:R-:W-:-:S04]  /*6240*/  SHF.L.U32 R6, R6, 0x1f, RZ ;  /* 0x0000001f06067819 */ /* 0x002fc800000006ff */
[----:B------:R-:W1:Y:S02]  /*6250*/  SYNCS.PHASECHK.TRANS64.TRYWAIT P0, [UR4+0x8], R6 ;  /* 0x00000806ff0075a7 */ /* 0x000e640008001104 */
[----:B-1----:R-:W-:Y:S05]  /*6260*/  @P0 BRA `(.L_x_130) ;  /* 0x0000000000080947 */ /* 0x002fea0003800000 */
[----:B------:R-:W1:Y:S02]  /*6270*/  SYNCS.PHASECHK.TRANS64.TRYWAIT P0, [UR4+0x8], R6 ;  /* 0x00000806ff0075a7 */ /* 0x000e640008001104 */
[----:B-1----:R-:W-:Y:S05]  /*6280*/  @!P0 BRA `(.L_x_131) ;  /* 0x0000005400888947 */ /* 0x002fea0003800000 */
.L_x_130:
[----:B------:R-:W-:Y:S01]  /*6290*/  PRMT R4, R4, 0x654, R0 ;  /* 0x0000065404047816 */ /* 0x000fe20000000000 */
[----:B------:R-:W-:Y:S01]  /*62a0*/  HFMA2 R0, -RZ, RZ, 0, 5.9604644775390625e-08 ;  /* 0x00000001ff007431 */ /* 0x000fe200000001ff */
[----:B------:R-:W-:Y:S01]  /*62b0*/  UPRMT UR5, UR17, 0x654, UR6 ;  /* 0x0000065411057896 */ /* 0x000fe20008000006 */
[----:B------:R-:W-:Y:S02]  /*62c0*/  IMAD.MOV.U32 R8, RZ, RZ, 0xffff ;  /* 0x0000ffffff087424 */ /* 0x000fe400078e00ff */
[----:B-1----:R-:W-:Y:S02]  /*62d0*/  IMAD.MOV.U32 R6, RZ, RZ, 0x4 ;  /* 0x00000004ff067424 */ /* 0x002fe400078e00ff */
[----:B------:R-:W-:Y:S01]  /*62e0*/  IMAD.SHL.U32 R9, R10, 0x20, RZ ;  /* 0x000000200a097824 */ /* 0x000fe200078e00ff */
[----:B------:R-:W-:Y:S02]  /*62f0*/  MOV R5, UR5 ;  /* 0x0000000500057c02 */ /* 0x000fe40008000f00 */
[-C--:B------:R-:W-:Y:S01]  /*6300*/  SHF.L.U32 R8, R8, R10.reuse, RZ ;  /* 0x0000000a08087219 */ /* 0x080fe200000006ff */
[----:B------:R1:W-:Y:S01]  /*6310*/  SYNCS.ARRIVE.TRANS64.RED RZ, [UR5], R6 ;  /* 0x00000006ffff79a7 */ /* 0x0003e20008000405 */
[----:B------:R-:W-:Y:S01]  /*6320*/  SHF.L.U32 R7, R0, R10, RZ ;  /* 0x0000000a00077219 */ /* 0x000fe200000006ff */
[----:B------:R1:W-:Y:S04]  /*6330*/  STS [UR54+0x550], R9 ;  /* 0x00055009ff007988 */ /* 0x0003e80008000836 */
[----:B------:R1:W-:Y:S04]  /*6340*/  STAS [R4.64], R10 ;  /* 0x0000000a04007dbd */ /* 0x0003e8000c0008ff */
[----:B------:R1:W-:Y:S04]  /*6350*/  ATOMS.OR RZ, [UR4+0x14], R8 ;  /* 0x00001408ffff798c */ /* 0x0003e8000b000004 */
[----:B------:R1:W-:Y:S04]  /*6360*/  ATOMS.OR RZ, [UR4+0x18], R7 ;  /* 0x00001807ffff798c */ /* 0x0003e8000b000004 */
[----:B------:R1:W-:Y:S02]  /*6370*/  ATOMS.XOR RZ, [UR4+0x10], R0 ;  /* 0x00001000ffff798c */ /* 0x0003e4000b800004 */
.L_x_127:
[----:B------:R-:W-:Y:S05]  /*6380*/  BSYNC B0 ;  /* 0x0000000000007941 */ /* 0x000fea0003800000 */
.L_x_126:
[----:B------:R-:W-:Y:S05]  /*6390*/  BRA.U UP1, `(.L_x_132) ;  /* 0x00000001016c7547 */ /* 0x000fea000b800000 */
[----:B------:R-:W-:-:S03]  /*63a0*/  UMOV UR5, 0xffffffff ;  /* 0xffffffff00057882 */ /* 0x000fc60000000000 */
[----:B------:R-:W-:Y:S05]  /*63b0*/  BRA.DIV UR5, `(.L_x_133) ;  /* 0x0000005605547947 */ /* 0x000fea000b800000 */
[----:B------:R-:W-:-:S13]  /*63c0*/  ELECT P0, URZ, PT ;  /* 0x0000000000ff782f */ /* 0x000fda0003800000 */
.L_x_335:
[----:B------:R-:W-:Y:S05]  /*63d0*/  @!P0 BRA `(.L_x_132) ;  /* 0x00000000005c8947 */ /* 0x000fea0003800000 */
[----:B-1----:R-:W1:Y:S02]  /*63e0*/  LDS R4, [UR4+0x10] ;  /* 0x00001004ff047984 */ /* 0x002e640008000800 */
[----:B-1----:R-:W-:-:S04]  /*63f0*/  SHF.L.U32 R4, R4, 0x1f, RZ ;  /* 0x0000001f04047819 */ /* 0x002fc800000006ff */
[----:B------:R-:W1:Y:S02]  /*6400*/  SYNCS.PHASECHK.TRANS64.TRYWAIT P0, [UR4+0x8], R4 ;  /* 0x00000804ff0075a7 */ /* 0x000e640008001104 */
[----:B-1----:R-:W-:Y:S05]  /*6410*/  @P0 BRA `(.L_x_134) ;  /* 0x0000000000080947 */ /* 0x002fea0003800000 */
[----:B------:R-:W1:Y:S02]  /*6420*/  SYNCS.PHASECHK.TRANS64.TRYWAIT P0, [UR4+0x8], R4 ;  /* 0x00000804ff0075a7 */ /* 0x000e640008001104 */
[----:B-1----:R-:W-:Y:S05]  /*6430*/  @!P0 BRA `(.L_x_135) ;  /* 0x0000005400588947 */ /* 0x002fea0003800000 */
.L_x_134:
[----:B------:R-:W2:Y:S01]  /*6440*/  LDS R6, [UR54+0x550] ;  /* 0x00055036ff067984 */ /* 0x000ea20008000800 */
[----:B-1----:R-:W-:Y:S02]  /*6450*/  HFMA2 R0, -RZ, RZ, 0, 5.9604644775390625e-08 ;  /* 0x00000001ff007431 */ /* 0x002fe400000001ff */
[----:B------:R-:W-:Y:S01]  /*6460*/  IMAD.MOV.U32 R4, RZ, RZ, 0xffff ;  /* 0x0000ffffff047424 */ /* 0x000fe200078e00ff */
[----:B------:R-:W-:Y:S01]  /*6470*/  UPRMT UR5, UR17, 0x654, UR6 ;  /* 0x0000065411057896 */ /* 0x000fe20008000006 */
[----:B--2---:R-:W-:-:S03]  /*6480*/  IMAD.SHL.U32 R5, R6, 0x20, RZ ;  /* 0x0000002006057824 */ /* 0x004fc600078e00ff */
[-C--:B------:R-:W-:Y:S02]  /*6490*/  SHF.L.U32 R4, R4, R6.reuse, RZ ;  /* 0x0000000604047219 */ /* 0x080fe400000006ff */
[----:B------:R-:W-:Y:S01]  /*64a0*/  SHF.L.U32 R6, R0, R6, RZ ;  /* 0x0000000600067219 */ /* 0x000fe200000006ff */
[----:B------:R2:W-:Y:S04]  /*64b0*/  STS [UR54+0x550], R5 ;  /* 0x00055005ff007988 */ /* 0x0005e80008000836 */
[----:B------:R2:W-:Y:S04]  /*64c0*/  ATOMS.OR RZ, [UR4+0x14], R4 ;  /* 0x00001404ffff798c */ /* 0x0005e8000b000004 */
[----:B------:R2:W-:Y:S01]  /*64d0*/  ATOMS.OR RZ, [UR4+0x18], R6 ;  /* 0x00001806ffff798c */ /* 0x0005e2000b000004 */
[----:B------:R-:W-:Y:S03]  /*64e0*/  SYNCS.ARRIVE.TRANS64.RED.A1T0 RZ, [UR5], RZ ;  /* 0x000000ffffff79a7 */ /* 0x000fe60008100405 */
[----:B------:R2:W-:Y:S01]  /*64f0*/  ATOMS.XOR RZ, [UR4+0x10], R0 ;  /* 0x00001000ffff798c */ /* 0x0005e2000b800004 */
[----:B------:R-:W-:Y:S05]  /*6500*/  BRA `(.L_x_132) ;  /* 0x0000000000107947 */ /* 0x000fea0003800000 */
.L_x_125:
[----:B------:R-:W-:Y:S02]  /*6510*/  MOV R0, 0xffffffff ;  /* 0xffffffff00007802 */ /* 0x000fe40000000f00 */
[----:B------:R-:W-:-:S03]  /*6520*/  MOV R4, 0x6550 ;  /* 0x0000655000047802 */ /* 0x000fc60000000f00 */
[----:B------:R1:W-:Y:S04]  /*6530*/  STS [UR54+0x550], R0 ;  /* 0x00055000ff007988 */ /* 0x0003e80008000836 */
[----:B-1---5:R-:W-:Y:S05]  /*6540*/  CALL.REL.NOINC `($__internal_1_$__cuda_sm10x_tcgen05_guardrail_trap_phase_invalid_during_alloc) ;  /* 0x0000005800607944 */ /* 0x022fea0003c00000 */
.L_x_132:
[----:B------:R-:W-:Y:S05]  /*6550*/  WARPSYNC.ALL ;  /* 0x0000000000007948 */ /* 0x000fea0003800000 */
[----:B------:R-:W3:Y:S01]  /*6560*/  S2UR UR6, SR_CgaCtaId ;  /* 0x00000000000679c3 */ /* 0x000ee20000008800 */
[----:B------:R-:W-:Y:S01]  /*6570*/  UMOV UR4, 0x400 ;  /* 0x0000040000047882 */ /* 0x000fe20000000000 */
[----:B------:R-:W-:-:S06]  /*6580*/  NOP ;  /* 0x0000000000007918 */ /* 0x000fcc0000000000 */
[----:B------:R-:W-:Y:S06]  /*6590*/  BAR.ARV 0x6, 0xa0 ;  /* 0x0182800000007b1d */ /* 0x000fec0000002000 */
[----:B------:R-:W-:Y:S01]  /*65a0*/  LOP3.LUT R3, R3, 0xffff, RZ, 0xc0, !PT ;  /* 0x0000ffff03037812 */ /* 0x000fe200078ec0ff */
[----:B-1----:R-:W-:Y:S01]  /*65b0*/  IMAD.MOV.U32 R9, RZ, RZ, 0x1 ;  /* 0x00000001ff097424 */ /* 0x002fe200078e00ff */
[----:B------:R-:W-:Y:S01]  /*65c0*/  LOP3.LUT R2, R2, 0xffff, RZ, 0xc0, !PT ;  /* 0x0000ffff02027812 */ /* 0x000fe200078ec0ff */
[----:B------:R-:W-:Y:S01]  /*65d0*/  IMAD.MOV.U32 R8, RZ, RZ, RZ ;  /* 0x000000ffff087224 */ /* 0x000fe200078e00ff */
[----:B------:R-:W-:Y:S01]  /*65e0*/  R2UR UR11, R3 ;  /* 0x00000000030b72ca */ /* 0x000fe200000e0000 */
[----:B------:R-:W-:Y:S01]  /*65f0*/  UMOV UR22, URZ ;  /* 0x000000ff00167c82 */ /* 0x000fe20008000000 */
[----:B------:R-:W-:-:S02]  /*6600*/  R2UR UR10, R2 ;  /* 0x00000000020a72ca */ /* 0x000fc400000e0000 */
[----:B------:R-:W-:Y:S01]  /*6610*/  CS2R R2, SRZ ;  /* 0x0000000000027805 */ /* 0x000fe2000001ff00 */
[----:B------:R-:W-:Y:S01]  /*6620*/  UMOV UR21, URZ ;  /* 0x000000ff00157c82 */ /* 0x000fe20008000000 */
[----:B------:R-:W-:Y:S02]  /*6630*/  UISETP.NE.AND UP3, UPT, UR18, URZ, UPT ;  /* 0x000000ff1200728c */ /* 0x000fe4000bf65270 */
[----:B---3--:R-:W-:Y:S01]  /*6640*/  ULEA UR6, UR6, UR4, 0x18 ;  /* 0x0000000406067291 */ /* 0x008fe2000f8ec0ff */
[----:B------:R-:W1:Y:S03]  /*6650*/  LDCU UR4, c[0x0][0x38c] ;  /* 0x00007180ff0477ac */ /* 0x000e660008000800 */
[----:B------:R-:W-:Y:S02]  /*6660*/  UIADD3 UR12, UPT, UPT, UR6, 0x2800, URZ ;  /* 0x00002800060c7890 */ /* 0x000fe4000fffe0ff */
[----:B------:R-:W-:-:S03]  /*6670*/  UIADD3 UR13, UPT, UPT, UR6, 0x26800, URZ ;  /* 0x00026800060d7890 */ /* 0x000fc6000fffe0ff */
[----:B--2---:R-:W2:Y:S01]  /*6680*/  LDS R0, [UR6+0x550] ;  /* 0x00055006ff007984 */ /* 0x004ea20008000800 */
[----:B------:R-:W-:Y:S02]  /*6690*/  USHF.R.U32.HI UR12, URZ, 0x4, UR12 ;  /* 0x00000004ff0c7899 */ /* 0x000fe4000801160c */
[----:B------:R-:W-:Y:S02]  /*66a0*/  USHF.R.U32.HI UR13, URZ, 0x4, UR13 ;  /* 0x00000004ff0d7899 */ /* 0x000fe4000801160d */
[----:B------:R-:W-:Y:S02]  /*66b0*/  ULOP3.LUT UR12, UR12, 0x3fff, URZ, 0xc0, !UPT ;  /* 0x00003fff0c0c7892 */ /* 0x000fe4000f8ec0ff */
[----:B------:R-:W-:Y:S02]  /*66c0*/  ULOP3.LUT UR13, UR13, 0x3fff, URZ, 0xc0, !UPT ;  /* 0x00003fff0d0d7892 */ /* 0x000fe4000f8ec0ff */
[----:B------:R-:W-:Y:S02]  /*66d0*/  ULOP3.LUT UR12, UR12, 0x10000, URZ, 0xfc, !UPT ;  /* 0x000100000c0c7892 */ /* 0x000fe4000f8efcff */
[----:B-1----:R-:W-:-:S02]  /*66e0*/  UIADD3 UR4, UPT, UPT, UR4, 0x1f, URZ ;  /* 0x0000001f04047890 */ /* 0x002fc4000fffe0ff */
[----:B------:R-:W-:Y:S02]  /*66f0*/  ULOP3.LUT UR13, UR13, 0x10000, URZ, 0xfc, !UPT ;  /* 0x000100000d0d7892 */ /* 0x000fe4000f8efcff */
[----:B------:R-:W-:Y:S01]  /*6700*/  USHF.R.S32.HI UR5, URZ, 0x1f, UR4 ;  /* 0x0000001fff057899 */ /* 0x000fe20008011404 */
[----:B------:R-:W-:Y:S01]  /*6710*/  UMOV UR20, URZ ;  /* 0x000000ff00147c82 */ /* 0x000fe20008000000 */
[----:B------:R-:W-:Y:S02]  /*6720*/  UMOV UR26, 0x0 ;  /* 0x00000000001a7882 */ /* 0x000fe40000000000 */
[----:B------:R-:W-:Y:S01]  /*6730*/  ULEA.HI UR5, UR5, UR4, URZ, 0x5 ;  /* 0x0000000405057291 */ /* 0x000fe2000f8f28ff */
[----:B------:R-:W-:-:S03]  /*6740*/  UMOV UR27, 0x8100010 ;  /* 0x08100010001b7882 */ /* 0x000fc60000000000 */
[----:B------:R-:W-:-:S04]  /*6750*/  USHF.R.S32.HI UR5, URZ, 0x5, UR5 ;  /* 0x00000005ff057899 */ /* 0x000fc80008011405 */
[----:B------:R-:W-:-:S04]  /*6760*/  UISETP.LT.AND UP0, UPT, UR5, 0x1, UPT ;  /* 0x000000010500788c */ /* 0x000fc8000bf01270 */
[----:B------:R-:W-:Y:S01]  /*6770*/  USEL UR23, UR5, 0x1, !UP0 ;  /* 0x0000000105177887 */ /* 0x000fe2000c000000 */
[----:B--2---:R-:W-:-:S15]  /*6780*/  R2UR UR24, R0 ;  /* 0x00000000001872ca */ /* 0x004fde00000e0000 */
.L_x_143:
[C---:B------:R-:W-:Y:S02]  /*6790*/  LEA R0, R8.reuse, UR6, 0x3 ;  /* 0x0000000608007c11 */ /* 0x040fe4000f8e18ff */
[----:B------:R-:W-:Y:S02]  /*67a0*/  SHF.L.U32 R4, R3, 0x1f, RZ ;  /* 0x0000001f03047819 */ /* 0x000fe400000006ff */
[----:B------:R-:W-:Y:S02]  /*67b0*/  LEA R5, R8, UR6, 0x4 ;  /* 0x0000000608057c11 */ /* 0x000fe4000f8e20ff */
[----:B------:R-:W1:Y:S02]  /*67c0*/  SYNCS.PHASECHK.TRANS64.TRYWAIT P0, [R0+URZ+0x4a0], R4 ;  /* 0x0004a004000075a7 */ /* 0x000e6400080011ff */
[----:B-1-34-:R-:W-:Y:S05]  /*67d0*/  @!P0 BRA `(.L_x_136) ;  /* 0x0000005000888947 */ /* 0x01afea0003800000 */
.L_x_336:
[----:B-1----:R-:W1:Y:S01]  /*67e0*/  LDS.128 R4, [R5+0x530] ;  /* 0x0005300005047984 */ /* 0x002e620000000c00 */
[----:B------:R-:W-:Y:S02]  /*67f0*/  VIADD R0, R0, 0x4b0 ;  /* 0x000004b000007836 */ /* 0x000fe40000000000 */
[----:B------:R-:W-:Y:S01]  /*6800*/  VIADD R8, R8, 0x1 ;  /* 0x0000000108087836 */ /* 0x000fe20000000000 */
[----:B------:R-:W-:Y:S01]  /*6810*/  @!PT LDS RZ, [RZ] ;  /* 0x00000000fffff984 */ /* 0x000fe20000000800 */
[----:B------:R-:W-:Y:S01]  /*6820*/  @!PT LDS RZ, [RZ] ;  /* 0x00000000fffff984 */ /* 0x000fe20000000800 */
[----:B------:R-:W-:Y:S01]  /*6830*/  @!PT LDS RZ, [RZ] ;  /* 0x00000000fffff984 */ /* 0x000fe20000000800 */
[----:B------:R-:W-:Y:S01]  /*6840*/  @!PT LDS RZ, [RZ] ;  /* 0x00000000fffff984 */ /* 0x000fe20000000800 */
[----:B------:R2:W-:Y:S06]  /*6850*/  MEMBAR.ALL.CTA ;  /* 0x0000000000007992 */ /* 0x0005ec0000008000 */
[----:B--2---:R-:W2:Y:S01]  /*6860*/  FENCE.VIEW.ASYNC.S ;  /* 0x00000000000073c6 */ /* 0x004ea20000000000 */
[----:B------:R-:W-:-:S04]  /*6870*/  PRMT R0, RZ, 0x654, R0 ;  /* 0x00000654ff007816 */ /* 0x000fc80000000000 */
[----:B--2---:R2:W-:Y:S01]  /*6880*/  SYNCS.ARRIVE.TRANS64.RED.A1T0 RZ, [R0+URZ], RZ ;  /* 0x000000ff00ff79a7 */ /* 0x0045e200081004ff */
[----:B-1----:R-:W-:Y:S01]  /*6890*/  LOP3.LUT P1, RZ, R6, 0x1, RZ, 0xc0, !PT ;  /* 0x0000000106ff7812 */ /* 0x002fe2000782c0ff */
[----:B--2---:R-:W-:-:S12]  /*68a0*/  BRA.U UP3, `(.L_x_137) ;  /* 0x0000000103cc7547 */ /* 0x004fd8000b800000 */
[----:B------:R-:W1:Y:S01]  /*68b0*/  LDCU UR4, c[0x0][0x38c] ;  /* 0x00007180ff0477ac */ /* 0x000e620008000800 */
[----:B------:R-:W-:Y:S02]  /*68c0*/  PLOP3.LUT P2, PT, PT, PT, PT, 0x80, 0x8 ;  /* 0x000000000008781c */ /* 0x000fe40003f4f070 */
[----:B------:R-:W-:Y:S01]  /*68d0*/  SHF.L.U32 R4, R9, 0x1f, RZ ;  /* 0x0000001f09047819 */ /* 0x000fe200000006ff */
[----:B------:R-:W-:Y:S02]  /*68e0*/  ULEA UR9, UR22, UR6, 0x3 ;  /* 0x0000000616097291 */ /* 0x000fe4000f8e18ff */
[----:B-1----:R-:W-:-:S06]  /*68f0*/  UISETP.GE.AND UP0, UPT, UR4, 0x1, UPT ;  /* 0x000000010400788c */ /* 0x002fcc000bf06270 */
[----:B------:R-:W-:-:S05]  /*6900*/  PLOP3.LUT P0, PT, PT, PT, UP0, 0x80, 0x8 ;  /* 0x000000000008781c */ /* 0x000fca0003f0f008 */
[----:B------:R-:W-:-:S08]  /*6910*/  @UP0 ULEA UR4, UR21, UR6, 0x3 ;  /* 0x0000000615040291 */ /* 0x000fd0000f8e18ff */
[----:B------:R-:W-:-:S04]  /*6920*/  @P0 SHF.L.U32 R0, R2, 0x1f, RZ ;  /* 0x0000001f02000819 */ /* 0x000fc800000006ff */
[----:B------:R1:W2:Y:S01]  /*6930*/  @P0 SYNCS.PHASECHK.TRANS64.TRYWAIT P2, [UR4], R0 ;  /* 0x00000000ff0005a7 */ /* 0x0002a20008041104 */
[----:B------:R-:W3:Y:S02]  /*6940*/  SYNCS.PHASECHK.TRANS64.TRYWAIT P0, [UR9+0x4e0], R4 ;  /* 0x0004e004ff0075a7 */ /* 0x000ee40008001109 */
[----:B-123--:R-:W-:Y:S05]  /*6950*/  @!P0 BRA `(.L_x_138) ;  /* 0x00000050003c8947 */ /* 0x00efea0003800000 */
.L_x_338:
[----:B------:R-:W-:Y:S01]  /*6960*/  UMOV UR19, UR20 ;  /* 0x0000001400137c82 */ /* 0x000fe20008000000 */
[----:B------:R-:W-:Y:S05]  /*6970*/  BRA.U !UP0, `(.L_x_139) ;  /* 0x0000000108887547 */ /* 0x000fea000b800000 */
[----:B------:R-:W-:Y:S02]  /*6980*/  UIADD3 UR19, UPT, UPT, UR23, UR20, URZ ;  /* 0x0000001417137290 */ /* 0x000fe4000fffe0ff */
[----:B------:R-:W-:Y:S02]  /*6990*/  ULEA UR8, UR22, UR24, 0x5 ;  /* 0x0000001816087291 */ /* 0x000fe4000f8e28ff */
[----:B------:R-:W-:Y:S01]  /*69a0*/  UPLOP3.LUT UP2, UPT, UPT, UPT, UPT, 0x40, 0x4 ;  /* 0x000000000004789c */ /* 0x000fe20003f4e870 */
[----:B------:R-:W-:Y:S01]  /*69b0*/  UMOV UR16, UR5 ;  /* 0x0000000500107c82 */ /* 0x000fe20008000000 */
[----:B------:R-:W-:-:S09]  /*69c0*/  UMOV UR15, UR21 ;  /* 0x00000015000f7c82 */ /* 0x000fd20008000000 */
.L_x_142:
[----:B--2---:R-:W-:Y:S01]  /*69d0*/  ULEA UR7, UR15, UR6, 0x3 ;  /* 0x000000060f077291 */ /* 0x004fe2000f8e18ff */
[----:B---3--:R-:W-:Y:S11]  /*69e0*/  @P2 BRA `(.L_x_140) ;  /* 0x00000000000c2947 */ /* 0x008ff60003800000 */
[----:B-1----:R-:W-:Y:S04]  /*69f0*/  SHF.L.U32 R4, R2, 0x1f, RZ ;  /* 0x0000001f02047819 */ /* 0x002fe800000006ff */
[----:B------:R-:W1:Y:S02]  /*6a00*/  SYNCS.PHASECHK.TRANS64.TRYWAIT P0, [UR7], R4 ;  /* 0x00000004ff0075a7 */ /* 0x000e640008001107 */
[----:B-1----:R-:W-:Y:S05]  /*6a10*/  @!P0 BRA `(.L_x_141) ;  /* 0x0000005000248947 */ /* 0x002fea0003800000 */
.L_x_140:
[----:B------:R-:W-:Y:S01]  /*6a20*/  UISETP.NE.AND UP0, UPT, UR16, 0x1, UPT ;  /* 0x000000011000788c */ /* 0x000fe2000bf05270 */
[----:B------:R-:W-:Y:S01]  /*6a30*/  PLOP3.LUT P2, PT, PT, PT, PT, 0x80, 0x8 ;  /* 0x000000000008781c */ /* 0x000fe20003f4f070 */
[----:B------:R-:W-:Y:S02]  /*6a40*/  UIADD3 UR21, UPT, UPT, UR15, 0x1, URZ ;  /* 0x000000010f157890 */ /* 0x000fe4000fffe0ff */
[----:B------:R-:W-:Y:S02]  /*6a50*/  ULEA UR28, UR15, UR13, 0x6 ;  /* 0x0000000d0f1c7291 */ /* 0x000fe4000f8e30ff */
[----:B------:R-:W-:Y:S01]  /*6a60*/  UISETP.NE.AND UP1, UPT, UR21, 0x48, UPT ;  /* 0x000000481500788c */ /* 0x000fe2000bf25270 */
[----:B------:R-:W-:Y:S01]  /*6a70*/  PLOP3.LUT P0, PT, PT, PT, UP0, 0x80, 0x8 ;  /* 0x000000000008781c */ /* 0x000fe20003f0f008 */
[----:B------:R-:W-:Y:S02]  /*6a80*/  ULEA UR30, UR15, UR12, 0x7 ;  /* 0x0000000c0f1e7291 */ /* 0x000fe4000f8e38ff */
[----:B------:R-:W-:Y:S02]  /*6a90*/  USEL UR14, URZ, 0x1, UP1 ;  /* 0x00000001ff0e7887 */ /* 0x000fe40008800000 */
[----:B------:R-:W-:Y:S02]  /*6aa0*/  USEL UR21, UR21, URZ, UP1 ;  /* 0x000000ff15157287 */ /* 0x000fe40008800000 */
[----:B------:R-:W-:Y:S02]  /*6ab0*/  UIADD3 UR7, UPT, UPT, UR7, 0x240, URZ ;  /* 0x0000024007077890 */ /* 0x000fe4000fffe0ff */
[----:B------:R-:W-:Y:S01]  /*6ac0*/  @UP0 ULEA UR4, UR21, UR6, 0x3 ;  /* 0x0000000615040291 */ /* 0x000fe2000f8e18ff */
[----:B------:R-:W-:Y:S01]  /*6ad0*/  LOP3.LUT R2, R2, UR14, RZ, 0x3c, !PT ;  /* 0x0000000e02027c12 */ /* 0x000fe2000f8e3cff */
[----:B------:R-:W-:Y:S01]  /*6ae0*/  UMOV UR29, 0xc0004010 ;  /* 0xc0004010001d7882 */ /* 0x000fe20000000000 */
[----:B------:R-:W-:Y:S01]  /*6af0*/  UMOV UR31, 0xc0004010 ;  /* 0xc0004010001f7882 */ /* 0x000fe20000000000 */
[----:B------:R-:W-:Y:S01]  /*6b00*/  UIADD3 UR20, UPT, UPT, UR20, 0x1, URZ ;  /* 0x0000000114147890 */ /* 0x000fe2000fffe0ff */
[----:B-1----:R-:W-:Y:S01]  /*6b10*/  @P0 SHF.L.U32 R0, R2, 0x1f, RZ ;  /* 0x0000001f02000819 */ /* 0x002fe200000006ff */
[----:B------:R-:W-:Y:S02]  /*6b20*/  UIADD3 UR16, UPT, UPT, UR16, -0x1, URZ ;  /* 0xffffffff10107890 */ /* 0x000fe4000fffe0ff */
[----:B------:R-:W-:Y:S01]  /*6b30*/  UISETP.NE.AND UP0, UPT, UR20, UR19, UPT ;  /* 0x000000131400728c */ /* 0x000fe2000bf05270 */
[----:B------:R2:W3:Y:S01]  /*6b40*/  @P0 SYNCS.PHASECHK.TRANS64.TRYWAIT P2, [UR4], R0 ;  /* 0x00000000ff0005a7 */ /* 0x0004e20008041104 */
[----:B------:R2:W-:Y:S01]  /*6b50*/  UTCQMMA.2CTA gdesc[UR30], gdesc[UR28], tmem[UR8], tmem[UR26], idesc[UR27], UP2 ;  /* 0x00ff1a1c1e0075ea */ /* 0x0005e20009200308 */
[----:B------:R-:W-:Y:S01]  /*6b60*/  UPLOP3.LUT UP2, UPT, UPT, UPT, UPT, 0x80, 0x8 ;  /* 0x000000000008789c */ /* 0x000fe20003f4f070 */
[----:B------:R2:W-:Y:S01]  /*6b70*/  UTCBAR.2CTA.MULTICAST [UR7], URZ, UR11 ;  /* 0x000000ff070073e9 */ /* 0x0005e2000820080b */
[----:B------:R-:W-:Y:S04]  /*6b80*/  UMOV UR15, UR21 ;  /* 0x00000015000f7c82 */ /* 0x000fe80008000000 */
[----:B------:R-:W-:Y:S05]  /*6b90*/  BRA.U UP0, `(.L_x_142) ;  /* 0xfffffffd008c7547 */ /* 0x000fea000b83ffff */
.L_x_139:
[----:B------:R-:W-:Y:S01]  /*6ba0*/  UIADD3 UR9, UPT, UPT, UR9, 0x4c0, URZ ;  /* 0x000004c009097890 */ /* 0x000fe2000fffe0ff */
[----:B------:R-:W-:-:S08]  /*6bb0*/  UMOV UR20, UR19 ;  /* 0x0000001300147c82 */ /* 0x000fd00008000000 */
[----:B------:R4:W-:Y:S01]  /*6bc0*/  UTCBAR.2CTA.MULTICAST [UR9], URZ, UR10 ;  /* 0x000000ff090073e9 */ /* 0x0009e2000820080a */
[----:B------:R-:W-:Y:S02]  /*6bd0*/  NOP ;  /* 0x0000000000007918 */ /* 0x000fe40000000000 */
.L_x_137:
[----:B------:R-:W-:Y:S01]  /*6be0*/  UIADD3 UR22, UPT, UPT, UR22, 0x1, URZ ;  /* 0x0000000116167890 */ /* 0x000fe2000fffe0ff */
[----:B------:R-:W-:-:S03]  /*6bf0*/  ISETP.NE.AND P0, PT, R8, 0x2, PT ;  /* 0x000000020800780c */ /* 0x000fc60003f05270 */
[----:B------:R-:W-:Y:S01]  /*6c00*/  UISETP.NE.AND UP0, UPT, UR22, 0x4, UPT ;  /* 0x000000041600788c */ /* 0x000fe2000bf05270 */
[----:B-12---:R-:W-:Y:S02]  /*6c10*/  SEL R0, RZ, 0x1, P0 ;  /* 0x00000001ff007807 */ /* 0x006fe40000000000 */
[----:B------:R-:W-:Y:S01]  /*6c20*/  SEL R8, R8, RZ, P0 ;  /* 0x000000ff08087207 */ /* 0x000fe20000000000 */
[----:B------:R-:W-:Y:S01]  /*6c30*/  USEL UR4, URZ, 0x1, UP0 ;  /* 0x00000001ff047887 */ /* 0x000fe20008000000 */
[----:B------:R-:W-:Y:S01]  /*6c40*/  LOP3.LUT R3, R3, R0, RZ, 0x3c, !PT ;  /* 0x0000000003037212 */ /* 0x000fe200078e3cff */
[----:B------:R-:W-:-:S04]  /*6c50*/  USEL UR22, UR22, URZ, UP0 ;  /* 0x000000ff16167287 */ /* 0x000fc80008000000 */
[----:B------:R-:W-:Y:S01]  /*6c60*/  LOP3.LUT R9, R9, UR4, RZ, 0x3c, !PT ;  /* 0x0000000409097c12 */ /* 0x000fe2000f8e3cff */
[----:B------:R-:W-:Y:S07]  /*6c70*/  @P1 BRA `(.L_x_143) ;  /* 0xfffffff800c41947 */ /* 0x000fee000383ffff */
[----:B------:R-:W1:Y:S01]  /*6c80*/  S2UR UR4, SR_CgaCtaId ;  /* 0x00000000000479c3 */ /* 0x000e620000008800 */
[----:B------:R-:W-:Y:S01]  /*6c90*/  ELECT P0, URZ, PT ;  /* 0x0000000000ff782f */ /* 0x000fe20003800000 */
[----:B------:R-:W-:Y:S01]  /*6ca0*/  HFMA2 R0, -RZ, RZ, 0, 5.9604644775390625e-08 ;  /* 0x00000001ff007431 */ /* 0x000fe200000001ff */
[----:B------:R-:W-:-:S05]  /*6cb0*/  UMOV UR5, 0x40 ;  /* 0x0000004000057882 */ /* 0x000fca0000000000 */
[----:B------:R-:W-:Y:S01]  /*6cc0*/  UVIRTCOUNT.DEALLOC.SMPOOL 0x80 ;  /* 0x000000800000784c */ /* 0x000fe20000000000 */
[----:B------:R-:W-:Y:S02]  /*6cd0*/  UISETP.NE.AND UP1, UPT, UR18, URZ, UPT ;  /* 0x000000ff1200728c */ /* 0x000fe4000bf25270 */
[----:B-1----:R-:W-:-:S09]  /*6ce0*/  ULEA UR4, UR4, UR5, 0x18 ;  /* 0x0000000504047291 */ /* 0x002fd2000f8ec0ff */
[----:B------:R1:W-:Y:S01]  /*6cf0*/  @P0 STS.U8 [UR4+0x1c], R0 ;  /* 0x00001c00ff000988 */ /* 0x0003e20008000004 */
[----:B------:R-:W-:Y:S05]  /*6d00*/  BRA.U UP1, `(.L_x_144) ;  /* 0x0000000101a07547 */ /* 0x000fea000b800000 */
[----:B------:R-:W-:Y:S01]  /*6d10*/  UIADD3 UR5, UPT, UPT, UR6, 0x4e0, URZ ;  /* 0x000004e006057890 */ /* 0x000fe2000fffe0ff */
[----:B------:R-:W-:-:S03]  /*6d20*/  SHF.L.U32 R2, R9, 0x1f, RZ ;  /* 0x0000001f09027819 */ /* 0x000fc600000006ff */
[----:B------:R-:W-:-:S09]  /*6d30*/  ULEA UR7, UR22, UR5, 0x3 ;  /* 0x0000000516077291 */ /* 0x000fd2000f8e18ff */
[----:B------:R-:W2:Y:S02]  /*6d40*/  SYNCS.PHASECHK.TRANS64.TRYWAIT P0, [UR7], R2 ;  /* 0x00000002ff0075a7 */ /* 0x000ea40008001107 */
[----:B--2---:R-:W-:Y:S05]  /*6d50*/  @!P0 BRA `(.L_x_145) ;  /* 0x0000004c006c8947 */ /* 0x004fea0003800000 */
.L_x_341:
[----:B------:R-:W-:-:S04]  /*6d60*/  UIADD3 UR8, UPT, UPT, UR22, 0x1, URZ ;  /* 0x0000000116087890 */ /* 0x000fc8000fffe0ff */
[----:B------:R-:W-:-:S04]  /*6d70*/  UISETP.NE.AND UP0, UPT, UR8, 0x4, UPT ;  /* 0x000000040800788c */ /* 0x000fc8000bf05270 */
[----:B----4-:R-:W-:Y:S02]  /*6d80*/  USEL UR9, URZ, 0x1, UP0 ;  /* 0x00000001ff097887 */ /* 0x010fe40008000000 */
[----:B------:R-:W-:-:S04]  /*6d90*/  USEL UR8, UR8, URZ, UP0 ;  /* 0x000000ff08087287 */ /* 0x000fc80008000000 */
[----:B------:R-:W-:Y:S01]  /*6da0*/  ULEA UR7, UR8, UR5, 0x3 ;  /* 0x0000000508077291 */ /* 0x000fe2000f8e18ff */
[----:B-1----:R-:W-:-:S04]  /*6db0*/  LOP3.LUT R2, R9, UR9, RZ, 0x3c, !PT ;  /* 0x0000000909027c12 */ /* 0x002fc8000f8e3cff */
[----:B------:R-:W-:-:S04]  /*6dc0*/  SHF.L.U32 R3, R2, 0x1f, RZ ;  /* 0x0000001f02037819 */ /* 0x000fc800000006ff */
[----:B------:R-:W1:Y:S02]  /*6dd0*/  SYNCS.PHASECHK.TRANS64.TRYWAIT P0, [UR7], R3 ;  /* 0x00000003ff0075a7 */ /* 0x000e640008001107 */
[----:B-1----:R-:W-:Y:S05]  /*6de0*/  @!P0 BRA `(.L_x_146) ;  /* 0x0000004c00608947 */ /* 0x002fea0003800000 */
.L_x_343:
        /* <DEDUP_REMOVED lines=9> */
.L_x_345:
[----:B------:R-:W-:-:S04]  /*6e80*/  UIADD3 UR8, UPT, UPT, UR8, 0x1, URZ ;  /* 0x0000000108087890 */ /* 0x000fc8000fffe0ff */
[----:B------:R-:W-:-:S04]  /*6e90*/  UISETP.NE.AND UP0, UPT, UR8, 0x4, UPT ;  /* 0x000000040800788c */ /* 0x000fc8000bf05270 */
[----:B------:R-:W-:Y:S02]  /*6ea0*/  USEL UR7, URZ, 0x1, UP0 ;  /* 0x00000001ff077887 */ /* 0x000fe40008000000 */
[----:B------:R-:W-:-:S04]  /*6eb0*/  USEL UR8, UR8, URZ, UP0 ;  /* 0x000000ff08087287 */ /* 0x000fc80008000000 */
[----:B------:R-:W-:Y:S01]  /*6ec0*/  ULEA UR8, UR8, UR5, 0x3 ;  /* 0x0000000508087291 */ /* 0x000fe2000f8e18ff */
[----:B------:R-:W-:-:S04]  /*6ed0*/  LOP3.LUT R2, R2, UR7, RZ, 0x3c, !PT ;  /* 0x0000000702027c12 */ /* 0x000fc8000f8e3cff */
[----:B------:R-:W-:Y:S01]  /*6ee0*/  SHF.L.U32 R2, R2, 0x1f, RZ ;  /* 0x0000001f02027819 */ /* 0x000fe200000006ff */
[----:B-1----:R-:W-:-:S04]  /*6ef0*/  IMAD.U32 R0, RZ, RZ, UR8 ;  /* 0x00000008ff007e24 */ /* 0x002fc8000f8e00ff */
[----:B------:R1:W2:Y:S03]  /*6f00*/  SYNCS.PHASECHK.TRANS64.TRYWAIT P0, [R0+URZ], R2 ;  /* 0x00000002000075a7 */ /* 0x0002a600080011ff */
[----:B--2---:R-:W-:Y:S05]  /*6f10*/  @!P0 NANOSLEEP.SYNCS 0x989680 ;  /* 0x009896800000895d */ /* 0x004fea0003900000 */
[----:B------:R-:W2:Y:S02]  /*6f20*/  @!P0 SYNCS.PHASECHK.TRANS64 P0, [R0+URZ], R2 ;  /* 0x00000002000085a7 */ /* 0x000ea400080010ff */
[----:B--2---:R-:W-:Y:S05]  /*6f30*/  @P0 BRA `(.L_x_148) ;  /* 0x0000000000200947 */ /* 0x004fea0003800000 */
.L_x_149:
[----:B--2---:R2:W4:Y:S02]  /*6f40*/  SYNCS.PHASECHK.TRANS64.TRYWAIT P0, [R0+URZ], R2 ;  /* 0x00000002000075a7 */ /* 0x00452400080011ff */
[----:B----4-:R-:W-:Y:S05]  /*6f50*/  @!P0 NANOSLEEP.SYNCS 0x989680 ;  /* 0x009896800000895d */ /* 0x010fea0003900000 */
[----:B------:R-:W4:Y:S02]  /*6f60*/  @!P0 SYNCS.PHASECHK.TRANS64 P0, [R0+URZ], R2 ;  /* 0x00000002000085a7 */ /* 0x000f2400080010ff */
[----:B----4-:R-:W-:Y:S05]  /*6f70*/  @!P0 BRA `(.L_x_149) ;  /* 0xfffffffc00f08947 */ /* 0x010fea000383ffff */
[----:B------:R-:W-:Y:S05]  /*6f80*/  BRA `(.L_x_148) ;  /* 0x00000000000c7947 */ /* 0x000fea0003800000 */
.L_x_144:
[----:B------:R-:W-:-:S04]  /*6f90*/  UIADD3 UR5, UPT, UPT, UR6, 0x520, URZ ;  /* 0x0000052006057890 */ /* 0x000fc8000fffe0ff */
[----:B------:R-:W-:-:S09]  /*6fa0*/  UPRMT UR5, UR17, 0x654, UR5 ;  /* 0x0000065411057896 */ /* 0x000fd20008000005 */
[----:B------:R-:W-:Y:S03]  /*6fb0*/  SYNCS.ARRIVE.TRANS64.RED.A1T0 RZ, [UR5], RZ ;  /* 0x000000ffffff79a7 */ /* 0x000fe60008100405 */
.L_x_148:
[----:B-12---:R-:W-:Y:S01]  /*6fc0*/  SHF.L.U32 R2, RZ, 0x1f, RZ ;  /* 0x0000001fff027819 */ /* 0x006fe200000006ff */
[----:B------:R-:W-:Y:S01]  /*6fd0*/  UIADD3 UR5, UPT, UPT, UR6, 0x520, URZ ;  /* 0x0000052006057890 */ /* 0x000fe2000fffe0ff */
[----:B------:R-:W-:Y:S02]  /*6fe0*/  PLOP3.LUT P0, PT, PT, PT, UP1, 0x80, 0x8 ;  /* 0x000000000008781c */ /* 0x000fe40003f0f018 */
[----:B------:R-:W1:Y:S02]  /*6ff0*/  SYNCS.PHASECHK.TRANS64.TRYWAIT P1, [UR6+0x520], R2 ;  /* 0x00052002ff0075a7 */ /* 0x000e640008021106 */
[----:B-1----:R-:W-:Y:S09]  /*7000*/  @!P1 BRA `(.L_x_150) ;  /* 0x0000004c00089947 */ /* 0x002ff20003800000 */
.L_x_347:
[----:B------:R-:W-:Y:S02]  /*7010*/  @!UP1 UPRMT UR5, UR17, 0x654, UR5 ;  /* 0x0000065411059896 */ /* 0x000fe40008000005 */
[----:B------:R-:W-:Y:S01]  /*7020*/  ULOP3.LUT UR6, UR24, 0xffff, URZ, 0xc0, !UPT ;  /* 0x0000ffff18067892 */ /* 0x000fe2000f8ec0ff */
[----:B------:R-:W-:-:S03]  /*7030*/  UMOV UR8, 0xffff ;  /* 0x0000ffff00087882 */ /* 0x000fc60000000000 */
[----:B------:R-:W-:-:S03]  /*7040*/  USHF.R.U32.HI UR6, URZ, 0x5, UR6 ;  /* 0x00000005ff067899 */ /* 0x000fc60008011606 */
[----:B------:R-:W-:Y:S01]  /*7050*/  @!P0 SYNCS.ARRIVE.TRANS64.RED.A1T0 RZ, [UR5], RZ ;  /* 0x000000ffffff89a7 */ /* 0x000fe20008100405 */
[----:B------:R-:W-:Y:S01]  /*7060*/  NOP ;  /* 0x0000000000007918 */ /* 0x000fe20000000000 */
[----:B-1----:R-:W1:Y:S01]  /*7070*/  LDS R0, [UR4+0x14] ;  /* 0x00001404ff007984 */ /* 0x002e620008000800 */
[----:B------:R-:W-:Y:S01]  /*7080*/  USHF.L.U32 UR8, UR8, UR6, URZ ;  /* 0x0000000608087299 */ /* 0x000fe200080006ff */
[----:B------:R-:W-:Y:S02]  /*7090*/  UMOV UR5, 0x1 ;  /* 0x0000000100057882 */ /* 0x000fe40000000000 */
[----:B------:R-:W-:-:S03]  /*70a0*/  USHF.L.U32 UR5, UR5, UR6, URZ ;  /* 0x0000000605057299 */ /* 0x000fc600080006ff */
[----:B-1----:R-:W-:-:S04]  /*70b0*/  LOP3.LUT R0, R0, UR8, RZ, 0xc0, !PT ;  /* 0x0000000800007c12 */ /* 0x002fc8000f8ec0ff */
[----:B------:R-:W-:-:S13]  /*70c0*/  ISETP.NE.AND P0, PT, R0, UR8, PT ;  /* 0x0000000800007c0c */ /* 0x000fda000bf05270 */
[----:B------:R-:W-:Y:S05]  /*70d0*/  @P0 BRA `(.L_x_151) ;  /* 0x0000000000580947 */ /* 0x000fea0003800000 */
[----:B------:R-:W1:Y:S02]  /*70e0*/  LDS R0, [UR4+0x18] ;  /* 0x00001804ff007984 */ /* 0x000e640008000800 */
[----:B-1----:R-:W-:-:S04]  /*70f0*/  LOP3.LUT R0, R0, UR5, RZ, 0xc0, !PT ;  /* 0x0000000500007c12 */ /* 0x002fc8000f8ec0ff */
[----:B------:R-:W-:-:S13]  /*7100*/  ISETP.NE.AND P0, PT, R0, UR5, PT ;  /* 0x0000000500007c0c */ /* 0x000fda000bf05270 */
[----:B------:R-:W-:Y:S05]  /*7110*/  @P0 BRA `(.L_x_152) ;  /* 0x00000000003c0947 */ /* 0x000fea0003800000 */
[----:B------:R-:W1:Y:S01]  /*7120*/  S2R R2, SR_LANEID ;  /* 0x0000000000027919 */ /* 0x000e620000000000 */
[----:B------:R-:W-:Y:S01]  /*7130*/  ULOP3.LUT UR8, URZ, UR8, URZ, 0x33, !UPT ;  /* 0x00000008ff087292 */ /* 0x000fe2000f8e33ff */
[----:B------:R-:W-:Y:S02]  /*7140*/  VOTEU.ANY UR7, UPT, PT ;  /* 0x0000000000077886 */ /* 0x000fe400038e0100 */
[----:B------:R-:W-:-:S03]  /*7150*/  UFLO.U32 UR7, UR7 ;  /* 0x00000007000772bd */ /* 0x000fc600080e0000 */
[----:B------:R-:W-:-:S04]  /*7160*/  IMAD.U32 R0, RZ, RZ, UR8 ;  /* 0x00000008ff007e24 */ /* 0x000fc8000f8e00ff */
[----:B------:R2:W3:Y:S02]  /*7170*/  REDUX UR6, R0 ;  /* 0x00000000000673c4 */ /* 0x0004e40000000000 */
[----:B------:R1:W-:Y:S02]  /*7180*/  UTCATOMSWS.AND URZ, UR8 ;  /* 0x0000000800ff79e3 */ /* 0x0003e40008000000 */
[----:B-1----:R-:W-:Y:S02]  /*7190*/  ISETP.EQ.U32.AND P0, PT, R2, UR7, PT ;  /* 0x0000000702007c0c */ /* 0x002fe4000bf02070 */
[----:B--2---:R-:W-:Y:S02]  /*71a0*/  LOP3.LUT R0, RZ, UR5, RZ, 0x33, !PT ;  /* 0x00000005ff007c12 */ /* 0x004fe4000f8e33ff */
[----:B---3--:R-:W-:Y:S02]  /*71b0*/  MOV R2, UR6 ;  /* 0x0000000600027c02 */ /* 0x008fe40008000f00 */
[----:B------:R-:W1:Y:S07]  /*71c0*/  REDUX UR5, R0 ;  /* 0x00000000000573c4 */ /* 0x000e6e0000000000 */
[----:B------:R2:W-:Y:S01]  /*71d0*/  @P0 ATOMS.AND RZ, [UR4+0x14], R2 ;  /* 0x00001402ffff098c */ /* 0x0005e2000a800004 */
[----:B-1----:R-:W-:-:S05]  /*71e0*/  IMAD.U32 R0, RZ, RZ, UR5 ;  /* 0x00000005ff007e24 */ /* 0x002fca000f8e00ff */
[----:B------:R2:W-:Y:S01]  /*71f0*/  @P0 ATOMS.AND RZ, [UR4+0x18], R0 ;  /* 0x00001800ffff098c */ /* 0x0005e2000a800004 */
[----:B------:R-:W-:Y:S05]  /*7200*/  BRA `(.L_x_153) ;  /* 0x0000000000147947 */ /* 0x000fea0003800000 */
.L_x_152:
[----:B------:R-:W-:Y:S02]  /*7210*/  MOV R2, 0x7230 ;  /* 0x0000723000027802 */ /* 0x000fe40000000f00 */
[----:B---345:R-:W-:Y:S05]  /*7220*/  CALL.REL.NOINC `($__internal_0_$__cuda_sm10x_tcgen05_guardrail_trap_col_being_dealloced_not_returned_by_alloc) ;  /* 0x0000004c001c7944 */ /* 0x038fea0003c00000 */
[----:B------:R-:W-:Y:S05]  /*7230*/  BRA `(.L_x_153) ;  /* 0x0000000000087947 */ /* 0x000fea0003800000 */
.L_x_151:
[----:B------:R-:W-:Y:S02]  /*7240*/  MOV R2, 0x7260 ;  /* 0x0000726000027802 */ /* 0x000fe40000000f00 */
[----:B---345:R-:W-:Y:S05]  /*7250*/  CALL.REL.NOINC `($__internal_2_$__cuda_sm10x_tcgen05_guardrail_trap_unallocated_columns_being_dealloced) ;  /* 0x0000004c00287944 */ /* 0x038fea0003c00000 */
.L_x_153:
[----:B------:R-:W-:Y:S01]  /*7260*/  NOP ;  /* 0x0000000000007918 */ /* 0x000fe20000000000 */
[----:B----4-:R-:W-:Y:S05]  /*7270*/  EXIT ;  /* 0x000000000000794d */ /* 0x010fea0003800000 */
.L_x_124:
[----:B------:R-:W-:-:S09]  /*7280*/  UISETP.NE.OR UP0, UPT, UR11, 0x3, !UP3 ;  /* 0x000000030b00788c */ /* 0x000fd2000df05670 */
[----:B------:R-:W-:Y:S05]  /*7290*/  BRA.U UP0, `(.L_x_154) ;  /* 0x0000000900e87547 */ /* 0x000fea000b800000 */
[----:B------:R-:W1:Y:S01]  /*72a0*/  LDCU UR25, c[0x0][0x370] ;  /* 0x00006e00ff1977ac */ /* 0x000e620008000800 */
[----:B------:R-:W2:Y:S01]  /*72b0*/  LDC.64 R16, c[0x0][0x348] ;  /* 0x0000d200ff107b82 */ /* 0x000ea20000000a00 */
[----:B------:R-:W-:Y:S02]  /*72c0*/  HFMA2 R13, -RZ, RZ, 0, 0 ;  /* 0x00000000ff0d7431 */ /* 0x000fe400000001ff */
[----:B------:R-:W-:Y:S01]  /*72d0*/  IMAD.MOV.U32 R15, RZ, RZ, 0x1 ;  /* 0x00000001ff0f7424 */ /* 0x000fe200078e00ff */
[----:B------:R-:W1:Y:S01]  /*72e0*/  LDCU.128 UR20, c[0x0][0xb10] ;  /* 0x00016200ff1477ac */ /* 0x000e620008000c00 */
[----:B------:R-:W-:Y:S01]  /*72f0*/  IMAD.MOV.U32 R14, RZ, RZ, RZ ;  /* 0x000000ffff0e7224 */ /* 0x000fe200078e00ff */
[----:B------:R-:W-:Y:S01]  /*7300*/  MOV R12, 0x1000 ;  /* 0x00001000000c7802 */ /* 0x000fe20000000f00 */
[----:B------:R-:W3:Y:S01]  /*7310*/  LDCU UR24, c[0x0][0x374] ;  /* 0x00006e80ff1877ac */ /* 0x000ee20008000800 */
[----:B------:R-:W4:Y:S01]  /*7320*/  LDC.64 R2, c[0x0][0x888] ;  /* 0x00022200ff027b82 */ /* 0x000f220000000a00 */
[----:B------:R-:W3:Y:S01]  /*7330*/  LDCU UR13, c[0x0][0xb0c] ;  /* 0x00016180ff0d77ac */ /* 0x000ee20008000800 */
[----:B------:R-:W3:Y:S06]  /*7340*/  LDCU UR18, c[0x0][0xb20] ;  /* 0x00016400ff1277ac */ /* 0x000eec0008000800 */
[----:B------:R-:W2:Y:S01]  /*7350*/  LDC.64 R4, c[0x0][0x890] ;  /* 0x00022400ff047b82 */ /* 0x000ea20000000a00 */
[----:B------:R-:W3:Y:S01]  /*7360*/  LDCU UR4, c[0x0][0xb30] ;  /* 0x00016600ff0477ac */ /* 0x000ee20008000800 */
[----:B------:R-:W-:Y:S01]  /*7370*/  UMOV UR19, 0x400 ;  /* 0x0000040000137882 */ /* 0x000fe20000000000 */
[----:B------:R-:W-:-:S02]  /*7380*/  UISETP.GE.AND UP0, UPT, UR37, 0x1, UPT ;  /* 0x000000012500788c */ /* 0x000fc4000bf06270 */
[----:B------:R-:W-:Y:S02]  /*7390*/  ULEA UR19, UR54, UR19, 0x18 ;  /* 0x0000001336137291 */ /* 0x000fe4000f8ec0ff */
[----:B------:R-:W-:Y:S02]  /*73a0*/  UP2UR UR5, UPR, URZ, 0x1 ;  /* 0x00000001ff057883 */ /* 0x000fe40008000000 */
[----:B-1----:R-:W-:Y:S02]  /*73b0*/  UIMAD.WIDE.U32 UR10, UR25, UR20, URZ ;  /* 0x00000014190a72a5 */ /* 0x002fe4000f8e00ff */
[----:B------:R-:W-:Y:S02]  /*73c0*/  UIADD3 UR5, UPT, UPT, UR19, 0x480, URZ ;  /* 0x0000048013057890 */ /* 0x000fe4000fffe0ff */
[----:B---3--:R-:W-:Y:S02]  /*73d0*/  UIMAD.WIDE.U32 UR8, UR24, UR23, URZ ;  /* 0x00000017180872a5 */ /* 0x008fe4000f8e00ff */
[----:B------:R-:W-:-:S02]  /*73e0*/  UPLOP3.LUT UP3, UPT, UPT, UPT, UPT, 0x40, 0x4 ;  /* 0x000000000004789c */ /* 0x000fc40003f6e870 */
[----:B------:R-:W-:Y:S01]  /*73f0*/  UISETP.NE.AND UP4, UPT, UR37, 0x1, UPT ;  /* 0x000000012500788c */ /* 0x000fe2000bf85270 */
[----:B------:R-:W1:Y:S01]  /*7400*/  LDCU.64 UR6, c[0x0][0xb28] ;  /* 0x00016500ff0677ac */ /* 0x000e620008000a00 */
[----:B------:R-:W-:Y:S02]  /*7410*/  UISETP.NE.AND UP6, UPT, UR13, 0x1, UPT ;  /* 0x000000010d00788c */ /* 0x000fe4000bfc5270 */
[----:B------:R-:W-:Y:S02]  /*7420*/  UISETP.NE.AND UP5, UPT, UR22, 0x1, UPT ;  /* 0x000000011600788c */ /* 0x000fe4000bfa5270 */
[----:B------:R-:W-:Y:S02]  /*7430*/  UPRMT UR54, UR54, 0x654, UR5 ;  /* 0x0000065436367896 */ /* 0x000fe40008000005 */
[----:B------:R-:W-:Y:S02]  /*7440*/  USHF.R.U32.HI UR28, URZ, UR21, UR11 ;  /* 0x00000015ff1c7299 */ /* 0x000fe4000801160b */
[----:B------:R-:W-:-:S02]  /*7450*/  USHF.R.U32.HI UR27, URZ, UR18, UR9 ;  /* 0x00000012ff1b7299 */ /* 0x000fc40008011609 */
[----:B------:R-:W-:-:S11]  /*7460*/  UISETP.NE.AND UP2, UPT, UR4, 0x1, UPT ;  /* 0x000000010400788c */ /* 0x000fd6000bf45270 */
.L_x_162:
[C---:B------:R-:W-:Y:S02]  /*7470*/  LEA R7, R14.reuse, UR19, 0x3 ;  /* 0x000000130e077c11 */ /* 0x040fe4000f8e18ff */
[----:B------:R-:W-:Y:S02]  /*7480*/  SHF.L.U32 R0, R13, 0x1f, RZ ;  /* 0x0000001f0d007819 */ /* 0x000fe400000006ff */
[----:B------:R-:W-:Y:S02]  /*7490*/  LEA R8, R14, UR19, 0x4 ;  /* 0x000000130e087c11 */ /* 0x000fe4000f8e20ff */
[----:B---3--:R-:W3:Y:S02]  /*74a0*/  SYNCS.PHASECHK.TRANS64.TRYWAIT P0, [R7+URZ+0x4a0], R0 ;  /* 0x0004a000070075a7 */ /* 0x008ee400080011ff */
[----:B---3--:R-:W-:Y:S05]  /*74b0*/  @!P0 BRA `(.L_x_155) ;  /* 0x0000004400f48947 */ /* 0x008fea0003800000 */
.L_x_348:
[----:B------:R-:W1:Y:S01]  /*74c0*/  LDS.128 R8, [R8+0x530] ;  /* 0x0005300008087984 */ /* 0x000e620000000c00 */
[----:B------:R-:W-:Y:S01]  /*74d0*/  UISETP.GE.AND UP0, UPT, UR37, 0x1, UPT ;  /* 0x000000012500788c */ /* 0x000fe2000bf06270 */
[----:B------:R-:W-:Y:S01]  /*74e0*/  @!PT LDS RZ, [RZ] ;  /* 0x00000000fffff984 */ /* 0x000fe20000000800 */
[----:B------:R-:W-:Y:S01]  /*74f0*/  @!PT LDS RZ, [RZ] ;  /* 0x00000000fffff984 */ /* 0x000fe20000000800 */
[----:B------:R-:W-:Y:S01]  /*7500*/  @!PT LDS RZ, [RZ] ;  /* 0x00000000fffff984 */ /* 0x000fe20000000800 */
[----:B------:R-:W-:Y:S01]  /*7510*/  @!PT LDS RZ, [RZ] ;  /* 0x00000000fffff984 */ /* 0x000fe20000000800 */
[----:B------:R2:W-:Y:S06]  /*7520*/  MEMBAR.ALL.CTA ;  /* 0x0000000000007992 */ /* 0x0005ec0000008000 */
[----:B--2---:R-:W2:Y:S01]  /*7530*/  FENCE.VIEW.ASYNC.S ;  /* 0x00000000000073c6 */ /* 0x004ea20000000000 */
[----:B-1----:R-:W-:Y:S11]  /*7540*/  LOP3.LUT P0, RZ, R10, 0x1, RZ, 0xc0, !PT ;  /* 0x000000010aff7812 */ /* 0x002ff6000780c0ff */
[----:B------:R-:W-:Y:S02]  /*7550*/  @!UPT UIADD3 URZ, UPT, UPT, URZ, URZ, URZ ;  /* 0x000000fffffff290 */ /* 0x000fe4000fffe0ff */
[----:B--2---:R-:W-:Y:S01]  /*7560*/  VOTEU.ANY UP1, P0 ;  /* 0x0000000000ff7886 */ /* 0x004fe20000020100 */
[----:B------:R-:W-:Y:S11]  /*7570*/  PLOP3.LUT P0, PT, PT, PT, UP1, 0x80, 0x8 ;  /* 0x000000000008781c */ /* 0x000ff60003f0f018 */
[----:B------:R-:W-:Y:S02]  /*7580*/  @!UPT UIADD3 URZ, UPT, UPT, URZ, URZ, URZ ;  /* 0x000000fffffff290 */ /* 0x000fe4000fffe0ff */
[----:B---3--:R-:W-:Y:S02]  /*7590*/  @P0 SHF.R.U32.HI R0, RZ, 0x10, R9 ;  /* 0x00000010ff000819 */ /* 0x008fe40000011609 */
[----:B------:R-:W-:Y:S02]  /*75a0*/  @P0 MOV R6, R8 ;  /* 0x0000000800060202 */ /* 0x000fe40000000f00 */
[----:B------:R-:W-:Y:S01]  /*75b0*/  @P0 R2UR UR4, R0 ;  /* 0x00000000000402ca */ /* 0x000fe200000e0000 */
[----:B------:R-:W-:Y:S01]  /*75c0*/  VIADD R0, R7, 0x4b0 ;  /* 0x000004b007007836 */ /* 0x000fe20000000000 */
[----:B------:R-:W-:Y:S02]  /*75d0*/  @P0 LOP3.LUT R8, R9, 0xffff, RZ, 0xc0, !PT ;  /* 0x0000ffff09080812 */ /* 0x000fe400078ec0ff */
[----:B------:R-:W-:Y:S02]  /*75e0*/  @P0 R2UR UR8, R6 ;  /* 0x00000000060802ca */ /* 0x000fe400000e0000 */
[----:B------:R-:W-:Y:S02]  /*75f0*/  PRMT R0, RZ, 0x654, R0 ;  /* 0x00000654ff007816 */ /* 0x000fe40000000000 */
[----:B------:R-:W-:Y:S02]  /*7600*/  @P0 R2UR UR5, R8 ;  /* 0x00000000080502ca */ /* 0x000fe400000e0000 */
[----:B------:R1:W-:Y:S03]  /*7610*/  SYNCS.ARRIVE.TRANS64.RED.A1T0 RZ, [R0+URZ], RZ ;  /* 0x000000ff00ff79a7 */ /* 0x0003e600081004ff */
[----:B------:R-:W-:Y:S04]  /*7620*/  @UP1 UMOV UR29, UR4 ;  /* 0x00000004001d1c82 */ /* 0x000fe80008000000 */
[----:B------:R-:W-:Y:S04]  /*7630*/  @UP1 UMOV UR15, UR8 ;  /* 0x00000008000f1c82 */ /* 0x000fe80008000000 */
[----:B------:R-:W-:Y:S01]  /*7640*/  @UP1 UMOV UR14, UR5 ;  /* 0x00000005000e1c82 */ /* 0x000fe20008000000 */
[----:B------:R-:W-:Y:S05]  /*7650*/  BRA.U !UP0, `(.L_x_156) ;  /* 0x0000000108947547 */ /* 0x000fea000b800000 */
[----:B------:R-:W-:Y:S02]  /*7660*/  UIMAD.WIDE.U32 UR30, UR14, UR23, URZ ;  /* 0x000000170e1e72a5 */ /* 0x000fe4000f8e00ff */
[----:B------:R-:W-:Y:S02]  /*7670*/  UIMAD.WIDE.U32 UR40, UR15, UR20, URZ ;  /* 0x000000140f2872a5 */ /* 0x000fe4000f8e00ff */
[----:B------:R-:W-:Y:S02]  /*7680*/  USEL UR4, UR24, UR27, !UP5 ;  /* 0x0000001b18047287 */ /* 0x000fe4000e800000 */
[----:B------:R-:W-:Y:S02]  /*7690*/  USHF.R.U32.HI UR32, URZ, UR18, UR31 ;  /* 0x00000012ff207299 */ /* 0x000fe4000801161f */
[----:B------:R-:W-:Y:S02]  /*76a0*/  UIMAD.WIDE.U32 UR38, UR4, UR6, URZ ;  /* 0x00000006042672a5 */ /* 0x000fe4000f8e00ff */
[----:B------:R-:W-:Y:S02]  /*76b0*/  USEL UR9, UR25, UR28, !UP6 ;  /* 0x0000001c19097287 */ /* 0x000fe4000f000000 */
[----:B------:R-:W-:Y:S02]  /*76c0*/  USEL UR8, UR14, UR32, !UP5 ;  /* 0x000000200e087287 */ /* 0x000fe4000e800000 */
[----:B------:R-:W-:Y:S02]  /*76d0*/  UIMAD.WIDE.U32 UR34, UR9, UR6, URZ ;  /* 0x00000006092272a5 */ /* 0x000fe4000f8e00ff */
[----:B------:R-:W-:Y:S02]  /*76e0*/  UIMAD.WIDE.U32 UR16, UR8, UR6, URZ ;  /* 0x00000006081072a5 */ /* 0x000fe4000f8e00ff */
[----:B------:R-:W-:Y:S02]  /*76f0*/  @UP4 USHF.R.U32.HI UR9, URZ, UR7, UR35 ;  /* 0x00000007ff094299 */ /* 0x000fe40008011623 */
[----:B------:R-:W-:Y:S02]  /*7700*/  USHF.R.U32.HI UR17, URZ, UR7, UR17 ;  /* 0x00000007ff117299 */ /* 0x000fe40008011611 */
[----:B------:R-:W-:Y:S02]  /*7710*/  UIMAD UR10, UR37, UR9, URZ ;  /* 0x00000009250a72a4 */ /* 0x000fe4000f8e02ff */
[----:B------:R-:W-:Y:S01]  /*7720*/  USEL UR17, UR8, UR17, !UP4 ;  /* 0x0000001108117287 */ /* 0x000fe2000e000000 */
[----:B------:R-:W-:Y:S02]  /*7730*/  UMOV UR31, UR41 ;  /* 0x00000029001f7c82 */ /* 0x000fe40008000000 */
[----:B------:R-:W-:Y:S02]  /*7740*/  USHF.R.U32.HI UR30, URZ, UR21, UR31 ;  /* 0x00000015ff1e7299 */ /* 0x000fe4000801161f */
[----:B------:R-:W-:Y:S02]  /*7750*/  UIADD3 UR16, UPT, UPT, -UR17, URZ, URZ ;  /* 0x000000ff11107290 */ /* 0x000fe4000fffe1ff */
[----:B------:R-:W-:Y:S02]  /*7760*/  USEL UR5, UR15, UR30, !UP6 ;  /* 0x0000001e0f057287 */ /* 0x000fe4000f000000 */
[----:B------:R-:W-:Y:S01]  /*7770*/  UIMAD UR16, UR37, UR16, UR8 ;  /* 0x00000010251072a4 */ /* 0x000fe2000f8e0208 */
[----:B------:R-:W-:Y:S02]  /*7780*/  UMOV UR31, UR39 ;  /* 0x00000027001f7c82 */ /* 0x000fe40008000000 */
[----:B------:R-:W-:Y:S04]  /*7790*/  @UP4 USHF.R.U32.HI UR4, URZ, UR7, UR31 ;  /* 0x00000007ff044299 */ /* 0x000fe8000801161f */
[----:B------:R-:W-:Y:S04]  /*77a0*/  UIMAD UR4, UR37, UR4, URZ ;  /* 0x00000004250472a4 */ /* 0x000fe8000f8e02ff */
[----:B------:R-:W-:Y:S04]  /*77b0*/  UISETP.GE.AND UP0, UPT, UR8, UR4, UPT ;  /* 0x000000040800728c */ /* 0x000fe8000bf06270 */
[----:B------:R-:W-:Y:S02]  /*77c0*/  UISETP.GE.OR UP0, UPT, UR5, UR10, UP0 ;  /* 0x0000000a0500728c */ /* 0x000fe40008706670 */
[----:B------:R-:W-:Y:S09]  /*77d0*/  UIMAD.WIDE.U32 UR10, UR5, UR6, URZ ;  /* 0x00000006050a72a5 */ /* 0x000ff2000f8e00ff */
[----:B------:R-:W-:Y:S04]  /*77e0*/  @!UP0 USHF.R.U32.HI UR4, URZ, UR7, UR11 ;  /* 0x00000007ff048299 */ /* 0x000fe8000801160b */
[----:B------:R-:W-:Y:S04]  /*77f0*/  @!UP0 USEL UR4, UR5, UR4, !UP4 ;  /* 0x0000000405048287 */ /* 0x000fe8000e000000 */
[----:B------:R-:W-:Y:S02]  /*7800*/  @!UP0 UIMAD UR12, UR9, UR16, UR4 ;  /* 0x00000010090c82a4 */ /* 0x000fe4000f8e0204 */
[----:B------:R-:W-:Y:S02]  /*7810*/  @!UP0 UIADD3 UR16, UPT, UPT, UR17, -UR4, URZ ;  /* 0x8000000411108290 */ /* 0x000fe4000fffe0ff */
[----:B------:R-:W-:Y:S02]  /*7820*/  UIADD3 UR9, UPT, UPT, -UR5, URZ, URZ ;  /* 0x000000ff05097290 */ /* 0x000fe4000fffe1ff */
[----:B------:R-:W-:Y:S02]  /*7830*/  UIADD3 UR4, UPT, UPT, -UR8, URZ, URZ ;  /* 0x000000ff08047290 */ /* 0x000fe4000fffe1ff */
[----:B------:R-:W-:Y:S02]  /*7840*/  @!UP0 UIMAD UR8, UR16, UR37, UR5 ;  /* 0x00000025100882a4 */ /* 0x000fe4000f8e0205 */
[----:B------:R-:W-:Y:S02]  /*7850*/  UIMAD UR15, UR13, UR9, UR15 ;  /* 0x000000090d0f72a4 */ /* 0x000fe4000f8e020f */
[----:B------:R-:W-:Y:S01]  /*7860*/  UIMAD UR14, UR22, UR4, UR14 ;  /* 0x00000004160e72a4 */ /* 0x000fe2000f8e020e */
[----:B------:R-:W-:Y:S02]  /*7870*/  @!UP0 UMOV UR5, UR12 ;  /* 0x0000000c00058c82 */ /* 0x000fe40008000000 */
[----:B------:R-:W-:Y:S02]  /*7880*/  UIMAD UR15, UR5, UR13, UR15 ;  /* 0x0000000d050f72a4 */ /* 0x000fe4000f8e020f */
[----:B------:R-:W-:Y:S11]  /*7890*/  UIMAD UR14, UR8, UR22, UR14 ;  /* 0x00000016080e72a4 */ /* 0x000ff6000f8e020e */
[----:B------:R-:W-:Y:S01]  /*78a0*/  @!UPT UIADD3 URZ, UPT, UPT, URZ, URZ, URZ ;  /* 0x000000fffffff290 */ /* 0x000fe2000fffe0ff */
.L_x_156:
[----:B------:R-:W2:Y:S01]  /*78b0*/  @!UP2 LDCU.128 UR8, c[0x0][0xb10] ;  /* 0x00016200ff08a7ac */ /* 0x000ea20008000c00 */
[C---:B------:R-:W-:Y:S02]  /*78c0*/  ISETP.NE.U32.AND P1, PT, R4.reuse, RZ, PT ;  /* 0x000000ff0400720c */ /* 0x040fe40003f25070 */
[----:B------:R-:W-:Y:S02]  /*78d0*/  ISETP.NE.U32.AND P0, PT, R4, RZ, PT ;  /* 0x000000ff0400720c */ /* 0x000fe40003f05070 */
[C---:B------:R-:W-:Y:S02]  /*78e0*/  ISETP.NE.AND.EX P1, PT, R5.reuse, RZ, PT, P1 ;  /* 0x000000ff0500720c */ /* 0x040fe40003f25310 */
[----:B------:R-:W-:Y:S01]  /*78f0*/  ISETP.NE.AND.EX P0, PT, R5, RZ, PT, P0 ;  /* 0x000000ff0500720c */ /* 0x000fe20003f05300 */
[----:B------:R-:W3:Y:S01]  /*7900*/  @!UP2 LDCU UR5, c[0x0][0xb0c] ;  /* 0x00016180ff05a7ac */ /* 0x000ee20008000800 */
[----:B------:R-:W-:Y:S01]  /*7910*/  SHF.L.U32 R6, R15, 0x1f, RZ ;  /* 0x0000001f0f067819 */ /* 0x000fe200000006ff */
[----:B--2---:R-:W-:Y:S04]  /*7920*/  UIMAD.WIDE.U32 UR16, UR15, UR8, URZ ;  /* 0x000000080f1072a5 */ /* 0x004fe8000f8e00ff */
[----:B------:R-:W-:Y:S02]  /*7930*/  @!UP2 USHF.R.U32.HI UR4, URZ, UR9, UR17 ;  /* 0x00000009ff04a299 */ /* 0x000fe40008011611 */
[----:B------:R-:W-:Y:S02]  /*7940*/  UIMAD.WIDE.U32 UR16, UR14, UR11, URZ ;  /* 0x0000000b0e1072a5 */ /* 0x000fe4000f8e00ff */
[----:B---3--:R-:W-:Y:S04]  /*7950*/  @!UP2 UISETP.NE.AND UP0, UPT, UR5, 0x1, UPT ;  /* 0x000000010500a88c */ /* 0x008fe8000bf05270 */
[----:B------:R-:W-:Y:S02]  /*7960*/  @!UP2 USEL UR8, UR15, UR4, !UP0 ;  /* 0x000000040f08a287 */ /* 0x000fe4000c000000 */
[----:B------:R-:W-:Y:S01]  /*7970*/  @!UP2 UISETP.NE.AND UP0, UPT, UR10, 0x1, UPT ;  /* 0x000000010a00a88c */ /* 0x000fe2000bf05270 */
[----:B------:R-:W2:Y:S02]  /*7980*/  @!UP2 LDCU UR4, c[0x0][0xb20] ;  /* 0x00016400ff04a7ac */ /* 0x000ea40008000800 */
[----:B--2---:R-:W-:Y:S04]  /*7990*/  @!UP2 USHF.R.U32.HI UR4, URZ, UR4, UR17 ;  /* 0x00000004ff04a299 */ /* 0x004fe80008011611 */
[----:B------:R-:W-:Y:S04]  /*79a0*/  @!UP2 USEL UR9, UR14, UR4, !UP0 ;  /* 0x000000040e09a287 */ /* 0x000fe8000c000000 */
[----:B------:R-:W-:Y:S02]  /*79b0*/  @!UP2 UIADD3 UR4, UPT, UPT, -UR8, UR9, URZ ;  /* 0x000000090804a290 */ /* 0x000fe4000fffe1ff */
[----:B------:R-:W-:Y:S02]  /*79c0*/  @!UP2 UIADD3 UR8, UPT, UPT, UR8, -UR9, URZ ;  /* 0x800000090808a290 */ /* 0x000fe4000fffe0ff */
[----:B------:R-:W-:Y:S02]  /*79d0*/  @!UP2 UIMAD UR15, UR4, UR5, UR15 ;  /* 0x00000005040fa2a4 */ /* 0x000fe4000f8e020f */
[----:B------:R-:W-:Y:S01]  /*79e0*/  @!UP2 UIMAD UR14, UR8, UR10, UR14 ;  /* 0x0000000a080ea2a4 */ /* 0x000fe2000f8e020e */
[----:B------:R-:W-:Y:S11]  /*79f0*/  BRA.U UP3, `(.L_x_157) ;  /* 0x0000000103107547 */ /* 0x000ff6000b800000 */
[----:B------:R-:W-:Y:S04]  /*7a00*/  MOV R7, UR26 ;  /* 0x0000001a00077c02 */ /* 0x000fe80008000f00 */
[----:B------:R-:W-:Y:S04]  /*7a10*/  SHF.L.U32 R7, R7, 0x1f, RZ ;  /* 0x0000001f07077819 */ /* 0x000fe800000006ff */
[----:B------:R-:W2:Y:S02]  /*7a20*/  SYNCS.PHASECHK.TRANS64.TRYWAIT P2, [UR19+0x498], R7 ;  /* 0x00049807ff0075a7 */ /* 0x000ea40008041113 */
[----:B--2---:R-:W-:Y:S05]  /*7a30*/  @!P2 BRA `(.L_x_158) ;  /* 0x0000004000a8a947 */ /* 0x004fea0003800000 */
.L_x_157:
[----:B------:R-:W-:Y:S05]  /*7a40*/  @!P1 BRA `(.L_x_159) ;  /* 0x00000000002c9947 */ /* 0x000fea0003800000 */
[----:B----4-:R-:W-:Y:S01]  /*7a50*/  ISETP.NE.U32.AND P1, PT, R2, RZ, PT ;  /* 0x000000ff0200720c */ /* 0x010fe20003f25070 */
[----:B------:R-:W-:Y:S03]  /*7a60*/  IMAD.MOV.U32 R80, RZ, RZ, 0x1 ;  /* 0x00000001ff507424 */ /* 0x000fe600078e00ff */
[----:B------:R-:W-:Y:S11]  /*7a70*/  ISETP.NE.AND.EX P1, PT, R3, RZ, PT, P1 ;  /* 0x000000ff0300720c */ /* 0x000ff60003f25310 */
[----:B------:R-:W-:Y:S02]  /*7a80*/  @!UPT UIADD3 URZ, UPT, UPT, URZ, URZ, URZ ;  /* 0x000000fffffff290 */ /* 0x000fe4000fffe0ff */
[----:B------:R-:W2:Y:S01]  /*7a90*/  @P1 LDC.64 R8, c[0x0][0x888] ;  /* 0x00022200ff081b82 */ /* 0x000ea20000000a00 */
[----:B-1----:R-:W-:Y:S04]  /*7aa0*/  @P1 IMAD R0, R4, UR36, RZ ;  /* 0x0000002404001c24 */ /* 0x002fe8000f8e02ff */
[----:B--2---:R-:W-:Y:S04]  /*7ab0*/  @P1 IMAD.WIDE R8, R0, 0x4, R8 ;  /* 0x0000000400081825 */ /* 0x004fe800078e0208 */
[----:B------:R-:W-:Y:S01]  /*7ac0*/  HFMA2 R0, -RZ, RZ, 0, 5.9604644775390625e-08 ;  /* 0x00000001ff007431 */ /* 0x000fe200000001ff */
[----:B-----5:R2:W5:Y:S04]  /*7ad0*/  @P1 LDG.E R39, desc[UR52][R8.64] ;  /* 0x0000003408271981 */ /* 0x020568000c1e1900 */
[----:B------:R-:W-:Y:S01]  /*7ae0*/  @!P1 PRMT R80, R0, 0x7610, R80 ;  /* 0x0000761000509816 */ /* 0x000fe20000000050 */
[----:B--2---:R-:W3:Y:S06]  /*7af0*/  @!P1 LDC R39, c[0x0][0x880] ;  /* 0x00022000ff279b82 */ /* 0x004eec0000000800 */
.L_x_159:
[----:B---3-5:R-:W-:Y:S01]  /*7b00*/  @!P0 FSETP.EQ.AND P1, PT, R39, RZ, PT ;  /* 0x000000ff2700820b */ /* 0x028fe20003f22000 */
[----:B------:R-:W-:Y:S01]  /*7b10*/  @!UPT UIADD3 URZ, UPT, UPT, URZ, URZ, URZ ;  /* 0x000000fffffff290 */ /* 0x000fe2000fffe0ff */
[----:B------:R-:W-:Y:S11]  /*7b20*/  @!P0 BRA `(.L_x_160) ;  /* 0x0000000000188947 */ /* 0x000ff60003800000 */
[----:B------:R-:W-:Y:S02]  /*7b30*/  LOP3.LUT P0, RZ, R80, 0xff, RZ, 0xc0, !PT ;  /* 0x000000ff50ff7812 */ /* 0x000fe4000780c0ff */
[----:B----4-:R-:W-:Y:S04]  /*7b40*/  ISETP.NE.U32.AND P1, PT, R2, RZ, PT ;  /* 0x000000ff0200720c */ /* 0x010fe80003f25070 */
[----:B------:R-:W-:Y:S04]  /*7b50*/  ISETP.NE.AND.EX P1, PT, R3, RZ, PT, P1 ;  /* 0x000000ff0300720c */ /* 0x000fe80003f25310 */
[----:B------:R-:W-:Y:S03]  /*7b60*/  PLOP3.LUT P1, PT, P1, PT, PT, 0x8, 0x80 ;  /* 0x000000000080781c */ /* 0x000fe60000f2e170 */
[----:B------:R-:W-:Y:S11]  /*7b70*/  @P0 FSETP.EQ.AND P1, PT, R39, RZ, PT ;  /* 0x000000ff2700020b */ /* 0x000ff60003f22000 */
[----:B------:R-:W-:Y:S02]  /*7b80*/  @!UPT UIADD3 URZ, UPT, UPT, URZ, URZ, URZ ;  /* 0x000000fffffff290 */ /* 0x000fe4000fffe0ff */
.L_x_160:
[----:B------:R-:W2:Y:S01]  /*7b90*/  SYNCS.PHASECHK.TRANS64.TRYWAIT P0, [UR19+0x488], R6 ;  /* 0x00048806ff0075a7 */ /* 0x000ea20008001113 */
[----:B------:R-:W-:Y:S02]  /*7ba0*/  ELECT P2, URZ, PT ;  /* 0x0000000000ff782f */ /* 0x000fe40003840000 */
[----:B------:R-:W-:Y:S01]  /*7bb0*/  IADD3 R14, PT, PT, R14, 0x1, RZ ;  /* 0x000000010e0e7810 */ /* 0x000fe20007ffe0ff */
[----:B--2---:R-:W-:Y:S10]  /*7bc0*/  @!P0 BRA `(.L_x_161) ;  /* 0x00000040005c8947 */ /* 0x004ff40003800000 */
.L_x_351:
[----:B------:R-:W-:Y:S01]  /*7bd0*/  PLOP3.LUT P1, PT, P1, P2, PT, 0xf2, 0x2f ;  /* 0x00000000002f781c */ /* 0x000fe20000f25e72 */
[----:B------:R-:W-:Y:S01]  /*7be0*/  UMOV UR16, 0x0 ;  /* 0x0000000000107882 */ /* 0x000fe20000000000 */
[----:B------:R-:W-:Y:S01]  /*7bf0*/  UMOV UR17, 0x10000000 ;  /* 0x1000000000117882 */ /* 0x000fe20000000000 */
[----:B------:R-:W-:Y:S01]  /*7c00*/  UMOV UR12, UR36 ;  /* 0x00000024000c7c82 */ /* 0x000fe20008000000 */
[----:B------:R-:W-:Y:S01]  /*7c10*/  LOP3.LUT R15, R15, 0x1, RZ, 0x3c, !PT ;  /* 0x000000010f0f7812 */ /* 0x000fe200078e3cff */
[----:B------:R-:W-:Y:S01]  /*7c20*/  UPLOP3.LUT UP3, UPT, UPT, UPT, UPT, 0x80, 0x8 ;  /* 0x000000000008789c */ /* 0x000fe20003f6f070 */
[----:B------:R-:W-:Y:S07]  /*7c30*/  UMOV UR36, UR29 ;  /* 0x0000001d00247c82 */ /* 0x000fee0008000000 */
[----:B-1----:R-:W-:Y:S01]  /*7c40*/  @!P1 IADD3 R6, P0, PT, R16, 0x580, RZ ;  /* 0x0000058010069810 */ /* 0x002fe20007f1e0ff */
[----:B------:R-:W-:Y:S03]  /*7c50*/  VOTEU.ALL UP0, P1 ;  /* 0x0000000000ff7886 */ /* 0x000fe60000800000 */
[----:B------:R-:W-:Y:S01]  /*7c60*/  @!P1 R2UR UR5, R6 ;  /* 0x00000000060592ca */ /* 0x000fe200000e0000 */
[----:B------:R-:W-:Y:S01]  /*7c70*/  @!P1 IMAD.X R0, RZ, RZ, R17, P0 ;  /* 0x000000ffff009224 */ /* 0x000fe200000e0611 */
[----:B------:R-:W-:Y:S01]  /*7c80*/  @!UP0 USHF.L.U32 UR10, UR51, 0x6, URZ ;  /* 0x00000006330a8899 */ /* 0x000fe200080006ff */
[----:B------:R-:W-:Y:S01]  /*7c90*/  ISETP.NE.AND P0, PT, R14, 0x2, PT ;  /* 0x000000020e00780c */ /* 0x000fe20003f05270 */
[----:B------:R-:W-:Y:S02]  /*7ca0*/  @!UP0 USHF.L.U32 UR11, UR50, 0x6, URZ ;  /* 0x00000006320b8899 */ /* 0x000fe400080006ff */
[----:B------:R-:W-:Y:S01]  /*7cb0*/  @!P1 R2UR UR4, R0 ;  /* 0x00000000000492ca */ /* 0x000fe200000e0000 */
[----:B------:R-:W-:Y:S01]  /*7cc0*/  @!UP0 UIADD3 UR8, UPT, UPT, UR19, 0x600, URZ ;  /* 0x0000060013088890 */ /* 0x000fe2000fffe0ff */
[----:B------:R-:W-:Y:S01]  /*7cd0*/  SEL R0, RZ, 0x1, P0 ;  /* 0x00000001ff007807 */ /* 0x000fe20000000000 */
[----:B------:R-:W-:Y:S01]  /*7ce0*/  @!UP0 UIADD3 UR9, UPT, UPT, UR19, 0x480, URZ ;  /* 0x0000048013098890 */ /* 0x000fe2000fffe0ff */
[----:B------:R-:W-:Y:S01]  /*7cf0*/  SEL R14, R14, RZ, P0 ;  /* 0x000000ff0e0e7207 */ /* 0x000fe20000000000 */
[----:B------:R-:W-:Y:S01]  /*7d00*/  VOTEU.ALL UP0, P1 ;  /* 0x0000000000ff7886 */ /* 0x000fe20000800000 */
[----:B------:R-:W-:Y:S01]  /*7d10*/  LOP3.LUT R13, R13, R0, RZ, 0x3c, !PT ;  /* 0x000000000d0d7212 */ /* 0x000fe200078e3cff */
[----:B------:R-:W-:Y:S01]  /*7d20*/  IMAD.U32 R6, RZ, RZ, UR5 ;  /* 0x00000005ff067e24 */ /* 0x000fe2000f8e00ff */
[----:B------:R-:W-:Y:S02]  /*7d30*/  UIADD3 UR51, UPT, UPT, UR14, UR48, URZ ;  /* 0x000000300e337290 */ /* 0x000fe4000fffe0ff */
[----:B------:R-:W-:Y:S03]  /*7d40*/  UIADD3 UR50, UPT, UPT, UR15, UR49, URZ ;  /* 0x000000310f327290 */ /* 0x000fe6000fffe0ff */
[----:B------:R-:W-:Y:S01]  /*7d50*/  IMAD.U32 R7, RZ, RZ, UR4 ;  /* 0x00000004ff077e24 */ /* 0x000fe2000f8e00ff */
[----:B------:R-:W-:Y:S04]  /*7d60*/  @!P1 R2UR UR4, R6 ;  /* 0x00000000060492ca */ /* 0x000fe800000e0000 */
[----:B------:R-:W-:Y:S11]  /*7d70*/  @!P1 R2UR UR5, R7 ;  /* 0x00000000070592ca */ /* 0x000ff600000e0000 */
[----:B------:R-:W-:Y:S02]  /*7d80*/  @!UPT UIADD3 URZ, UPT, UPT, URZ, URZ, URZ ;  /* 0x000000fffffff290 */ /* 0x000fe4000fffe0ff */
[----:B------:R3:W-:Y:S01]  /*7d90*/  @!UP0 UTMALDG.3D [UR8], [UR4], desc[UR16] ;  /* 0x00001008040085b4 */ /* 0x0007e20008011000 */
[----:B------:R3:W-:Y:S01]  /*7da0*/  @!P1 SYNCS.ARRIVE.TRANS64.RED.A0TR RZ, [UR19+0x480], R12 ;  /* 0x0004800cffff99a7 */ /* 0x0007e20008300413 */
[----:B------:R-:W-:Y:S01]  /*7db0*/  SYNCS.ARRIVE.TRANS64.RED.A1T0 RZ, [UR54], RZ ;  /* 0x000000ffffff79a7 */ /* 0x000fe20008100436 */
[----:B------:R-:W-:Y:S05]  /*7dc0*/  BRA.U UP1, `(.L_x_162) ;  /* 0xfffffff501a87547 */ /* 0x000fea000b83ffff */
[----:B------:R-:W-:Y:S07]  /*7dd0*/  MOV R0, UR19 ;  /* 0x0000001300007c02 */ /* 0x000fee0008000f00 */
.L_x_163:
[----:B-1--4-:R-:W-:-:S04]  /*7de0*/  SHF.L.U32 R2, R15, 0x1f, RZ ;  /* 0x0000001f0f027819 */ /* 0x012fc800000006ff */
[----:B------:R1:W2:Y:S03]  /*7df0*/  SYNCS.PHASECHK.TRANS64.TRYWAIT P0, [R0+URZ+0x488], R2 ;  /* 0x00048802000075a7 */ /* 0x0002a600080011ff */
[----:B--2---:R-:W-:Y:S05]  /*7e00*/  @!P0 NANOSLEEP.SYNCS 0x989680 ;  /* 0x009896800000895d */ /* 0x004fea0003900000 */
[----:B------:R-:W2:Y:S02]  /*7e10*/  @!P0 SYNCS.PHASECHK.TRANS64 P0, [R0+URZ+0x488], R2 ;  /* 0x00048802000085a7 */ /* 0x000ea400080010ff */
[----:B--23--:R-:W-:Y:S05]  /*7e20*/  @P0 EXIT ;  /* 0x000000000000094d */ /* 0x00cfea0003800000 */
[----:B------:R-:W-:Y:S05]  /*7e30*/  BRA `(.L_x_163) ;  /* 0xfffffffc00e87947 */ /* 0x000fea000383ffff */
.L_x_154:
[----:B------:R-:W-:-:S06]  /*7e40*/  UISETP.GE.AND UP0, UPT, UR11, 0x4, UPT ;  /* 0x000000040b00788c */ /* 0x000fcc000bf06270 */
[----:B------:R-:W-:-:S13]  /*7e50*/  PLOP3.LUT P0, PT, PT, PT, UP0, 0x80, 0x8 ;  /* 0x000000000008781c */ /* 0x000fda0003f0f008 */
[----:B------:R-:W-:Y:S05]  /*7e60*/  @!P0 EXIT ;  /* 0x000000000000894d */ /* 0x000fea0003800000 */
[----:B------:R-:W-:Y:S01]  /*7e70*/  BAR.SYNC.DEFER_BLOCKING 0x6, 0xa0 ;  /* 0x0182800000007b1d */ /* 0x000fe20000010000 */
[----:B------:R-:W-:Y:S01]  /*7e80*/  IMAD.SHL.U32 R4, R69, 0x40, RZ ;  /* 0x0000004045047824 */ /* 0x000fe200078e00ff */
[----:B------:R-:W-:Y:S01]  /*7e90*/  SHF.R.U32.HI R5, RZ, 0x1, R69 ;  /* 0x00000001ff057819 */ /* 0x000fe20000011645 */
[----:B------:R-:W-:Y:S01]  /*7ea0*/  IMAD.SHL.U32 R3, R81, 0x800, RZ ;  /* 0x0000080051037824 */ /* 0x000fe200078e00ff */
[----:B------:R-:W-:Y:S01]  /*7eb0*/  CS2R R84, SRZ ;  /* 0x0000000000547805 */ /* 0x000fe2000001ff00 */
[C---:B------:R-:W-:Y:S01]  /*7ec0*/  IMAD.U32 R37, R69.reuse, 0x10000, RZ ;  /* 0x0001000045257824 */ /* 0x040fe200078e00ff */
[----:B------:R-:W-:Y:S01]  /*7ed0*/  UMOV UR57, 0x400 ;  /* 0x0000040000397882 */ /* 0x000fe20000000000 */
[C---:B------:R-:W-:Y:S01]  /*7ee0*/  LOP3.LUT R2, R4.reuse, 0x180, RZ, 0xc0, !PT ;  /* 0x0000018004027812 */ /* 0x040fe200078ec0ff */
[----:B------:R-:W-:Y:S01]  /*7ef0*/  ULEA UR57, UR54, UR57, 0x18 ;  /* 0x0000003936397291 */ /* 0x000fe2000f8ec0ff */
[----:B------:R-:W-:Y:S01]  /*7f00*/  LOP3.LUT R4, R4, 0x640, RZ, 0xc0, !PT ;  /* 0x0000064004047812 */ /* 0x000fe200078ec0ff */
[----:B------:R-:W1:Y:S01]  /*7f10*/  LDC.64 R70, c[0x0][0x888] ;  /* 0x00022200ff467b82 */ /* 0x000e620000000a00 */
[----:B------:R-:W-:Y:S01]  /*7f20*/  LOP3.LUT R5, R2, 0x20, R5, 0xf8, !PT ;  /* 0x0000002002057812 */ /* 0x000fe200078ef805 */
[----:B------:R-:W-:Y:S01]  /*7f30*/  IMAD.SHL.U32 R2, R69, 0x8, RZ ;  /* 0x0000000845027824 */ /* 0x000fe200078e00ff */
[----:B------:R-:W-:Y:S01]  /*7f40*/  LOP3.LUT R3, R4, 0x800, R3, 0xf8, !PT ;  /* 0x0000080004037812 */ /* 0x000fe200078ef803 */
[----:B------:R-:W-:Y:S01]  /*7f50*/  UIADD3 UR4, UPT, UPT, UR57, 0x1600, URZ ;  /* 0x0000160039047890 */ /* 0x000fe2000fffe0ff */
[----:B------:R-:W-:Y:S01]  /*7f60*/  IMAD.MOV.U32 R36, RZ, RZ, RZ ;  /* 0x000000ffff247224 */ /* 0x000fe200078e00ff */
[----:B------:R-:W2:Y:S01]  /*7f70*/  LDCU UR59, c[0x0][0x370] ;  /* 0x00006e00ff3b77ac */ /* 0x000ea20008000800 */
[----:B------:R-:W-:Y:S01]  /*7f80*/  LOP3.LUT R2, R5, 0x30, R2, 0x78, !PT ;  /* 0x0000003005027812 */ /* 0x000fe200078e7802 */
[----:B------:R-:W3:Y:S01]  /*7f90*/  LDC.64 R76, c[0x0][0x890] ;  /* 0x00022400ff4c7b82 */ /* 0x000ee20000000a00 */
[----:B------:R-:W-:Y:S01]  /*7fa0*/  IMAD.MOV.U32 R86, RZ, RZ, RZ ;  /* 0x000000ffff567224 */ /* 0x000fe200078e00ff */
[----:B------:R-:W4:Y:S01]  /*7fb0*/  LDCU.64 UR62, c[0x0][0x348] ;  /* 0x00006900ff3e77ac */ /* 0x000f220008000a00 */
[----:B------:R-:W-:Y:S01]  /*7fc0*/  LOP3.LUT R79, R3, R2, RZ, 0xfc, !PT ;  /* 0x00000002034f7212 */ /* 0x000fe200078efcff */
[----:B------:R-:W-:Y:S01]  /*7fd0*/  IMAD.SHL.U32 R3, R81, 0x200000, RZ ;  /* 0x0020000051037824 */ /* 0x000fe200078e00ff */
[----:B------:R-:W2:Y:S01]  /*7fe0*/  LDS R0, [UR57+0x550] ;  /* 0x00055039ff007984 */ /* 0x000ea20008000800 */
[----:B------:R-:W-:-:S02]  /*7ff0*/  IMAD.SHL.U32 R2, R69, 0x10, RZ ;  /* 0x0000001045027824 */ /* 0x000fc400078e00ff */
[----:B------:R-:W1:Y:S01]  /*8000*/  LDC.64 R74, c[0x0][0x8b0] ;  /* 0x00022c00ff4a7b82 */ /* 0x000e620000000a00 */
[----:B------:R-:W-:Y:S01]  /*8010*/  LOP3.LUT R3, R3, 0x200000, RZ, 0xc0, !PT ;  /* 0x0020000003037812 */ /* 0x000fe200078ec0ff */
[----:B------:R-:W-:Y:S01]  /*8020*/  VIADD R78, R79, UR57 ;  /* 0x000000394f4e7c36 */ /* 0x000fe20008000000 */
[----:B------:R-:W1:Y:S01]  /*8030*/  LDCU UR41, c[0x0][0xb0c] ;  /* 0x00016180ff2977ac */ /* 0x000e620008000800 */
[----:B------:R-:W-:Y:S01]  /*8040*/  LOP3.LUT R2, R2, 0x20, RZ, 0xc0, !PT ;  /* 0x0000002002027812 */ /* 0x000fe200078ec0ff */
[----:B------:R-:W-:Y:S01]  /*8050*/  IMAD.MOV.U32 R83, RZ, RZ, RZ ;  /* 0x000000ffff537224 */ /* 0x000fe200078e00ff */
[----:B------:R-:W-:Y:S01]  /*8060*/  LOP3.LUT R37, R3, 0x400000, R37, 0xf8, !PT ;  /* 0x0040000003257812 */ /* 0x000fe200078ef825 */
[----:B------:R-:W-:Y:S01]  /*8070*/  IMAD.U32 R87, RZ, RZ, UR4 ;  /* 0x00000004ff577e24 */ /* 0x000fe2000f8e00ff */
[----:B------:R-:W1:Y:S01]  /*8080*/  LDC.64 R72, c[0x0][0x8a8] ;  /* 0x00022a00ff487b82 */ /* 0x000e620000000a00 */
[----:B------:R-:W-:Y:S01]  /*8090*/  IADD3 R78, PT, PT, -R2, 0x600, R78 ;  /* 0x00000600024e7810 */ /* 0x000fe20007ffe14e */
[----:B------:R-:W1:Y:S01]  /*80a0*/  LDCU UR55, c[0x0][0xb20] ;  /* 0x00016400ff3777ac */ /* 0x000e620008000800 */
[----:B------:R-:W1:Y:S01]  /*80b0*/  LDCU UR40, c[0x0][0xb30] ;  /* 0x00016600ff2877ac */ /* 0x000e620008000800 */
[----:B------:R-:W1:Y:S01]  /*80c0*/  LDCU.64 UR38, c[0x0][0xb28] ;  /* 0x00016500ff2677ac */ /* 0x000e620008000a00 */
[----:B------:R-:W1:Y:S01]  /*80d0*/  LDCU.128 UR44, c[0x0][0xb10] ;  /* 0x00016200ff2c77ac */ /* 0x000e620008000c00 */
[----:B------:R-:W1:Y:S01]  /*80e0*/  LDCU UR58, c[0x0][0x374] ;  /* 0x00006e80ff3a77ac */ /* 0x000e620008000800 */
[----:B------:R-:W-:Y:S01]  /*80f0*/  UIADD3 UR56, UPT, UPT, UR57, 0x600, URZ ;  /* 0x0000060039387890 */ /* 0x000fe2000fffe0ff */
[----:B--2-4-:R-:W-:-:S11]  /*8100*/  IMAD.IADD R37, R0, 0x1, R37 ;  /* 0x0000000100257824 */ /* 0x014fd600078e0225 */
.L_x_181:
[----:B------:R-:W-:Y:S02]  /*8110*/  LEA R3, R83, UR57, 0x3 ;  /* 0x0000003953037c11 */ /* 0x000fe4000f8e18ff */
[----:B------:R-:W-:Y:S02]  /*8120*/  SHF.L.U32 R0, R85, 0x1f, RZ ;  /* 0x0000001f55007819 */ /* 0x000fe400000006ff */
[----:B-1----:R-:W-:Y:S02]  /*8130*/  LEA R4, R83, UR57, 0x4 ;  /* 0x0000003953047c11 */ /* 0x002fe4000f8e20ff */
[----:B--2---:R-:W2:Y:S02]  /*8140*/  SYNCS.PHASECHK.TRANS64.TRYWAIT P0, [R3+URZ+0x4a0], R0 ;  /* 0x0004a000030075a7 */ /* 0x004ea400080011ff */
[----:B--2---:R-:W-:Y:S05]  /*8150*/  @!P0 BRA `(.L_x_164) ;  /* 0x0000003c00108947 */ /* 0x004fea0003800000 */
.L_x_352:
[----:B------:R-:W4:Y:S01]  /*8160*/  LDS.128 R4, [R4+0x530] ;  /* 0x0005300004047984 */ /* 0x000f220000000c00 */
[----:B------:R-:W-:Y:S01]  /*8170*/  UISETP.GE.AND UP0, UPT, UR37, 0x1, UPT ;  /* 0x000000012500788c */ /* 0x000fe2000bf06270 */
[----:B------:R-:W-:Y:S01]  /*8180*/  @!PT LDS RZ, [RZ] ;  /* 0x00000000fffff984 */ /* 0x000fe20000000800 */
[----:B------:R-:W-:Y:S01]  /*8190*/  @!PT LDS RZ, [RZ] ;  /* 0x00000000fffff984 */ /* 0x000fe20000000800 */
[----:B------:R-:W-:Y:S01]  /*81a0*/  @!PT LDS RZ, [RZ] ;  /* 0x00000000fffff984 */ /* 0x000fe20000000800 */
[----:B------:R-:W-:Y:S01]  /*81b0*/  @!PT LDS RZ, [RZ] ;  /* 0x00000000fffff984 */ /* 0x000fe20000000800 */
[----:B------:R1:W-:Y:S06]  /*81c0*/  MEMBAR.ALL.CTA ;  /* 0x0000000000007992 */ /* 0x0003ec0000008000 */
[----:B-1----:R-:W1:Y:S01]  /*81d0*/  FENCE.VIEW.ASYNC.S ;  /* 0x00000000000073c6 */ /* 0x002e620000000000 */
[----:B----4-:R-:W-:Y:S11]  /*81e0*/  LOP3.LUT P0, RZ, R6, 0x1, RZ, 0xc0, !PT ;  /* 0x0000000106ff7812 */ /* 0x010ff6000780c0ff */
[----:B------:R-:W-:Y:S02]  /*81f0*/  @!UPT UIADD3 URZ, UPT, UPT, URZ, URZ, URZ ;  /* 0x000000fffffff290 */ /* 0x000fe4000fffe0ff */
[----:B-1----:R-:W-:Y:S01]  /*8200*/  VOTEU.ANY UP1, P0 ;  /* 0x0000000000ff7886 */ /* 0x002fe20000020100 */
[----:B------:R-:W-:Y:S01]  /*8210*/  PLOP3.LUT P0, PT, PT, PT, UP1, 0x80, 0x8 ;  /* 0x000000000008781c */ /* 0x000fe20003f0f018 */
[----:B------:R-:W-:Y:S11]  /*8220*/  UP2UR UR61, UPR, URZ, 0x2 ;  /* 0x00000002ff3d7883 */ /* 0x000ff60008000000 */
[----:B------:R-:W-:Y:S01]  /*8230*/  @!UPT UIADD3 URZ, UPT, UPT, URZ, URZ, URZ ;  /* 0x000000fffffff290 */ /* 0x000fe2000fffe0ff */
[----:B--2---:R-:W-:Y:S02]  /*8240*/  @P0 SHF.R.U32.HI R0, RZ, 0x10, R5 ;  /* 0x00000010ff000819 */ /* 0x004fe40000011605 */
        /* <DEDUP_REMOVED lines=13> */
[----:B------:R-:W-:Y:S02]  /*8320*/  UISETP.NE.AND UP0, UPT, UR46, 0x1, UPT ;  /* 0x000000012e00788c */ /* 0x000fe4000bf05270 */
[----:B------:R-:W-:Y:S02]  /*8330*/  USHF.R.U32.HI UR15, URZ, UR55, UR15 ;  /* 0x00000037ff0f7299 */ /* 0x000fe4000801160f */
[----:B------:R-:W-:Y:S02]  /*8340*/  UIMAD.WIDE.U32 UR18, UR59, UR44, URZ ;  /* 0x0000002c3b1272a5 */ /* 0x000fe4000f8e00ff */
[----:B------:R-:W-:Y:S02]  /*8350*/  UIMAD.WIDE.U32 UR20, UR42, UR47, URZ ;  /* 0x0000002f2a1472a5 */ /* 0x000fe4000f8e00ff */
[----:B------:R-:W-:Y:S02]  /*8360*/  USEL UR4, UR58, UR15, !UP0 ;  /* 0x0000000f3a047287 */ /* 0x000fe4000c000000 */
[----:B------:R-:W-:Y:S02]  /*8370*/  UISETP.NE.AND UP2, UPT, UR37, 0x1, UPT ;  /* 0x000000012500788c */ /* 0x000fe4000bf45270 */
[----:B------:R-:W-:Y:S02]  /*8380*/  USHF.R.U32.HI UR14, URZ, UR45, UR19 ;  /* 0x0000002dff0e7299 */ /* 0x000fe40008011613 */
[----:B------:R-:W-:Y:S02]  /*8390*/  USHF.R.U32.HI UR15, URZ, UR55, UR21 ;  /* 0x00000037ff0f7299 */ /* 0x000fe40008011615 */
[----:B------:R-:W-:Y:S02]  /*83a0*/  UIMAD.WIDE.U32 UR18, UR4, UR38, URZ ;  /* 0x00000026041272a5 */ /* 0x000fe4000f8e00ff */
[----:B------:R-:W-:Y:S02]  /*83b0*/  UISETP.NE.AND UP1, UPT, UR41, 0x1, UPT ;  /* 0x000000012900788c */ /* 0x000fe4000bf25270 */
[----:B------:R-:W-:Y:S02]  /*83c0*/  UIMAD.WIDE.U32 UR16, UR43, UR44, URZ ;  /* 0x0000002c2b1072a5 */ /* 0x000fe4000f8e00ff */
[----:B------:R-:W-:Y:S02]  /*83d0*/  USEL UR8, UR42, UR15, !UP0 ;  /* 0x0000000f2a087287 */ /* 0x000fe4000c000000 */
[----:B------:R-:W-:Y:S02]  /*83e0*/  USEL UR9, UR59, UR14, !UP1 ;  /* 0x0000000e3b097287 */ /* 0x000fe4000c800000 */
[----:B------:R-:W-:Y:S02]  /*83f0*/  USHF.R.U32.HI UR14, URZ, UR45, UR17 ;  /* 0x0000002dff0e7299 */ /* 0x000fe40008011611 */
[----:B------:R-:W-:Y:S02]  /*8400*/  UIMAD.WIDE.U32 UR16, UR9, UR38, URZ ;  /* 0x00000026091072a5 */ /* 0x000fe4000f8e00ff */
[----:B------:R-:W-:Y:S02]  /*8410*/  USEL UR5, UR43, UR14, !UP1 ;  /* 0x0000000e2b057287 */ /* 0x000fe4000c800000 */
[----:B------:R-:W-:Y:S02]  /*8420*/  @UP2 USHF.R.U32.HI UR9, URZ, UR39, UR17 ;  /* 0x00000027ff092299 */ /* 0x000fe40008011611 */
[----:B------:R-:W-:Y:S02]  /*8430*/  UIMAD.WIDE.U32 UR12, UR8, UR38, URZ ;  /* 0x00000026080c72a5 */ /* 0x000fe4000f8e00ff */
[----:B------:R-:W-:Y:S02]  /*8440*/  UIMAD UR6, UR37, UR9, URZ ;  /* 0x00000009250672a4 */ /* 0x000fe4000f8e02ff */
[----:B------:R-:W-:Y:S01]  /*8450*/  USHF.R.U32.HI UR11, URZ, UR39, UR13 ;  /* 0x00000027ff0b7299 */ /* 0x000fe2000801160d */
[----:B------:R-:W-:Y:S02]  /*8460*/  UMOV UR15, UR19 ;  /* 0x00000013000f7c82 */ /* 0x000fe40008000000 */
[----:B------:R-:W-:Y:S02]  /*8470*/  @UP2 USHF.R.U32.HI UR4, URZ, UR39, UR15 ;  /* 0x00000027ff042299 */ /* 0x000fe4000801160f */
[----:B------:R-:W-:Y:S02]  /*8480*/  USEL UR12, UR8, UR11, !UP2 ;  /* 0x0000000b080c7287 */ /* 0x000fe4000d000000 */
[----:B------:R-:W-:Y:S02]  /*8490*/  UIMAD UR4, UR37, UR4, URZ ;  /* 0x00000004250472a4 */ /* 0x000fe4000f8e02ff */
[----:B------:R-:W-:Y:S02]  /*84a0*/  UIADD3 UR11, UPT, UPT, -UR12, URZ, URZ ;  /* 0x000000ff0c0b7290 */ /* 0x000fe4000fffe1ff */
[----:B------:R-:W-:Y:S02]  /*84b0*/  UISETP.GE.AND UP0, UPT, UR8, UR4, UPT ;  /* 0x000000040800728c */ /* 0x000fe4000bf06270 */
[----:B------:R-:W-:Y:S02]  /*84c0*/  UIMAD UR11, UR37, UR11, UR8 ;  /* 0x0000000b250b72a4 */ /* 0x000fe4000f8e0208 */
[----:B------:R-:W-:Y:S02]  /*84d0*/  UISETP.GE.OR UP0, UPT, UR5, UR6, UP0 ;  /* 0x000000060500728c */ /* 0x000fe40008706670 */
[----:B------:R-:W-:Y:S02]  /*84e0*/  UIMAD.WIDE.U32 UR6, UR5, UR38, URZ ;  /* 0x00000026050672a5 */ /* 0x000fe4000f8e00ff */
[----:B------:R-:W-:Y:S04]  /*84f0*/  UIADD3 UR6, UPT, UPT, -UR8, URZ, URZ ;  /* 0x000000ff08067290 */ /* 0x000fe8000fffe1ff */
[----:B------:R-:W-:Y:S03]  /*8500*/  UIMAD UR42, UR46, UR6, UR42 ;  /* 0x000000062e2a72a4 */ /* 0x000fe6000f8e022a */
[----:B------:R-:W-:Y:S02]  /*8510*/  @!UP0 USHF.R.U32.HI UR4, URZ, UR39, UR7 ;  /* 0x00000027ff048299 */ /* 0x000fe40008011607 */
[----:B------:R-:W-:Y:S02]  /*8520*/  UIADD3 UR7, UPT, UPT, -UR5, URZ, URZ ;  /* 0x000000ff05077290 */ /* 0x000fe4000fffe1ff */
[----:B------:R-:W-:Y:S02]  /*8530*/  @!UP0 USEL UR4, UR5, UR4, !UP2 ;  /* 0x0000000405048287 */ /* 0x000fe4000d000000 */
[----:B------:R-:W-:Y:S02]  /*8540*/  UIMAD UR43, UR41, UR7, UR43 ;  /* 0x00000007292b72a4 */ /* 0x000fe4000f8e022b */
[----:B------:R-:W-:Y:S02]  /*8550*/  @!UP0 UIMAD UR10, UR9, UR11, UR4 ;  /* 0x0000000b090a82a4 */ /* 0x000fe4000f8e0204 */
[----:B------:R-:W-:Y:S04]  /*8560*/  @!UP0 UIADD3 UR11, UPT, UPT, UR12, -UR4, URZ ;  /* 0x800000040c0b8290 */ /* 0x000fe8000fffe0ff */
[----:B------:R-:W-:Y:S03]  /*8570*/  @!UP0 UIMAD UR8, UR11, UR37, UR5 ;  /* 0x000000250b0882a4 */ /* 0x000fe6000f8e0205 */
[----:B------:R-:W-:Y:S02]  /*8580*/  @!UP0 UMOV UR5, UR10 ;  /* 0x0000000a00058c82 */ /* 0x000fe40008000000 */
[----:B------:R-:W-:Y:S02]  /*8590*/  UIMAD UR43, UR5, UR41, UR43 ;  /* 0x00000029052b72a4 */ /* 0x000fe4000f8e022b */
[----:B------:R-:W-:Y:S11]  /*85a0*/  UIMAD UR42, UR8, UR46, UR42 ;  /* 0x0000002e082a72a4 */ /* 0x000ff6000f8e022a */
[----:B------:R-:W-:Y:S01]  /*85b0*/  @!UPT UIADD3 URZ, UPT, UPT, URZ, URZ, URZ ;  /* 0x000000fffffff290 */ /* 0x000fe2000fffe0ff */
.L_x_165:
[----:B------:R-:W-:Y:S01]  /*85c0*/  UISETP.NE.AND UP0, UPT, UR40, 0x1, UPT ;  /* 0x000000012800788c */ /* 0x000fe2000bf05270 */
[----:B------:R-:W-:Y:S10]  /*85d0*/  IADD3 R83, PT, PT, R83, 0x1, RZ ;  /* 0x0000000153537810 */ /* 0x000ff40007ffe0ff */
[----:B------:R-:W2:Y:S01]  /*85e0*/  @!UP0 LDCU.128 UR8, c[0x0][0xb10] ;  /* 0x00016200ff0887ac */ /* 0x000ea20008000c00 */
[----:B------:R-:W4:Y:S01]  /*85f0*/  @!UP0 LDCU UR5, c[0x0][0xb0c] ;  /* 0x00016180ff0587ac */ /* 0x000f220008000800 */
[----:B------:R-:W3:Y:S01]  /*8600*/  @!UP0 LDCU UR4, c[0x0][0xb20] ;  /* 0x00016400ff0487ac */ /* 0x000ee20008000800 */
[----:B--2---:R-:W-:Y:S02]  /*8610*/  UIMAD.WIDE.U32 UR6, UR43, UR8, URZ ;  /* 0x000000082b0672a5 */ /* 0x004fe4000f8e00ff */
[----:B------:R-:W-:Y:S02]  /*8620*/  UIMAD.WIDE.U32 UR12, UR42, UR11, URZ ;  /* 0x0000000b2a0c72a5 */ /* 0x000fe4000f8e00ff */
[----:B------:R-:W-:Y:S02]  /*8630*/  @!UP0 UISETP.NE.AND UP1, UPT, UR10, 0x1, UPT ;  /* 0x000000010a00888c */ /* 0x000fe4000bf25270 */
[----:B------:R-:W-:Y:S02]  /*8640*/  @!UP0 USHF.R.U32.HI UR7, URZ, UR9, UR7 ;  /* 0x00000009ff078299 */ /* 0x000fe40008011607 */
[----:B----4-:R-:W-:Y:S02]  /*8650*/  @!UP0 UISETP.NE.AND UP2, UPT, UR5, 0x1, UPT ;  /* 0x000000010500888c */ /* 0x010fe4000bf45270 */
[----:B---3--:R-:W-:Y:S02]  /*8660*/  @!UP0 USHF.R.U32.HI UR4, URZ, UR4, UR13 ;  /* 0x00000004ff048299 */ /* 0x008fe4000801160d */
[----:B------:R-:W-:Y:S02]  /*8670*/  @!UP0 USEL UR7, UR43, UR7, !UP2 ;  /* 0x000000072b078287 */ /* 0x000fe4000d000000 */
[----:B------:R-:W-:Y:S04]  /*8680*/  @!UP0 USEL UR6, UR42, UR4, !UP1 ;  /* 0x000000042a068287 */ /* 0x000fe8000c800000 */
[----:B------:R-:W-:Y:S02]  /*8690*/  @!UP0 UIADD3 UR4, UPT, UPT, -UR7, UR6, URZ ;  /* 0x0000000607048290 */ /* 0x000fe4000fffe1ff */
[----:B------:R-:W-:Y:S02]  /*86a0*/  @!UP0 UIADD3 UR6, UPT, UPT, UR7, -UR6, URZ ;  /* 0x8000000607068290 */ /* 0x000fe4000fffe0ff */
[----:B------:R-:W-:Y:S02]  /*86b0*/  @!UP0 UIMAD UR43, UR4, UR5, UR43 ;  /* 0x00000005042b82a4 */ /* 0x000fe4000f8e022b */
[----:B------:R-:W-:Y:S02]  /*86c0*/  @!UP0 UIMAD UR42, UR6, UR10, UR42 ;  /* 0x0000000a062a82a4 */ /* 0x000fe4000f8e022a */
[----:B------:R-:W-:Y:S09]  /*86d0*/  ULOP3.LUT UP0, URZ, UR56, 0x1b0, URZ, 0xc0, !UPT ;  /* 0x000001b038ff7892 */ /* 0x000ff2000f80c0ff */
[----:B------:R-:W-:Y:S05]  /*86e0*/  BRA.U !UP0, `(.L_x_166) ;  /* 0x0000000108407547 */ /* 0x000fea000b800000 */
[----:B------:R-:W2:Y:S01]  /*86f0*/  LDCU.64 UR8, c[0x4][0x80] ;  /* 0x01001000ff0877ac */ /* 0x000ea20008000a00 */
[----:B------:R-:W-:Y:S01]  /*8700*/  MOV R3, 0x0 ;  /* 0x0000000000037802 */ /* 0x000fe20000000f00 */
[----:B------:R-:W-:Y:S02]  /*8710*/  HFMA2 R12, -RZ, RZ, 0, 5.9604644775390625e-08 ;  /* 0x00000001ff0c7431 */ /* 0x000fe400000001ff */
[----:B------:R-:W-:Y:S02]  /*8720*/  IMAD.MOV.U32 R8, RZ, RZ, 0x70 ;  /* 0x00000070ff087424 */ /* 0x000fe400078e00ff */
[----:B------:R-:W-:Y:S01]  /*8730*/  IMAD.MOV.U32 R13, RZ, RZ, RZ ;  /* 0x000000ffff0d7224 */ /* 0x000fe200078e00ff */
[----:B------:R-:W3:Y:S01]  /*8740*/  LDCU.64 UR6, c[0x4][0x88] ;  /* 0x01001100ff0677ac */ /* 0x000ee20008000a00 */
[----:B------:R-:W4:Y:S01]  /*8750*/  LDC.64 R2, c[0x4][R3] ;  /* 0x0100000003027b82 */ /* 0x000f220000000a00 */
[----:B------:R-:W1:Y:S01]  /*8760*/  LDCU.64 UR4, c[0x4][0x8] ;  /* 0x01000100ff0477ac */ /* 0x000e620008000a00 */
[----:B--2---:R-:W-:Y:S01]  /*8770*/  MOV R5, UR9 ;  /* 0x0000000900057c02 */ /* 0x004fe20008000f00 */
[----:B------:R-:W-:Y:S01]  /*8780*/  IMAD.U32 R4, RZ, RZ, UR8 ;  /* 0x00000008ff047e24 */ /* 0x000fe2000f8e00ff */
[----:B---3--:R-:W-:Y:S01]  /*8790*/  MOV R7, UR7 ;  /* 0x0000000700077c02 */ /* 0x008fe20008000f00 */
[----:B------:R-:W-:Y:S01]  /*87a0*/  IMAD.U32 R6, RZ, RZ, UR6 ;  /* 0x00000006ff067e24 */ /* 0x000fe2000f8e00ff */
[----:B-1----:R-:W-:Y:S01]  /*87b0*/  MOV R11, UR5 ;  /* 0x00000005000b7c02 */ /* 0x002fe20008000f00 */
[----:B------:R-:W-:Y:S02]  /*87c0*/  IMAD.U32 R10, RZ, RZ, UR4 ;  /* 0x00000004ff0a7e24 */ /* 0x000fe4000f8e00ff */
[----:B------:R-:W-:Y:S07]  /*87d0*/  LEPC R20, `(.L_x_166) ;  /* 0x000000001014794e */ /* 0x000fee0000000000 */
[----:B----45:R-:W-:Y:S05]  /*87e0*/  CALL.ABS.NOINC R2 ;  /* 0x0000000002007343 */ /* 0x030fea0003c00000 */
.L_x_166:
[----:B------:R-:W-:Y:S01]  /*87f0*/  LOP3.LUT P0, RZ, R87, 0x1b0, RZ, 0xc0, !PT ;  /* 0x000001b057ff7812 */ /* 0x000fe2000780c0ff */
[----:B------:R-:W-:Y:S11]  /*8800*/  BSSY.RECONVERGENT B6, `(.L_x_167) ;  /* 0x0000013000067945 */ /* 0x000ff60003800200 */
[----:B------:R-:W-:Y:S01]  /*8810*/  @!UPT UIADD3 URZ, UPT, UPT, URZ, URZ, URZ ;  /* 0x000000fffffff290 */ /* 0x000fe2000fffe0ff */
[----:B------:R-:W-:Y:S05]  /*8820*/  @!P0 BRA `(.L_x_168) ;  /* 0x0000000000408947 */ /* 0x000fea0003800000 */
        /* <DEDUP_REMOVED lines=16> */
.L_x_168:
[----:B------:R-:W-:Y:S05]  /*8930*/  BSYNC.RECONVERGENT B6 ;  /* 0x0000000000067941 */ /* 0x000fea0003800200 */
.L_x_167:
[----:B------:R-:W-:Y:S02]  /*8940*/  ISETP.NE.U32.AND P0, PT, R70, RZ, PT ;  /* 0x000000ff4600720c */ /* 0x000fe40003f05070 */
[C---:B------:R-:W-:Y:S02]  /*8950*/  ISETP.NE.U32.AND P2, PT, R76.reuse, RZ, PT ;  /* 0x000000ff4c00720c */ /* 0x040fe40003f45070 */
[----:B------:R-:W-:Y:S02]  /*8960*/  ISETP.NE.AND.EX P0, PT, R71, RZ, PT, P0 ;  /* 0x000000ff4700720c */ /* 0x000fe40003f05300 */
[----:B------:R-:W-:Y:S02]  /*8970*/  ISETP.NE.U32.AND P4, PT, R76, RZ, PT ;  /* 0x000000ff4c00720c */ /* 0x000fe40003f85070 */
[C---:B------:R-:W-:Y:S02]  /*8980*/  ISETP.NE.AND.EX P2, PT, R77.reuse, RZ, P0, P2 ;  /* 0x000000ff4d00720c */ /* 0x040fe40000745320 */
[----:B------:R-:W-:Y:S02]  /*8990*/  ISETP.NE.AND.EX P4, PT, R77, RZ, PT, P4 ;  /* 0x000000ff4d00720c */ /* 0x000fe40003f85340 */
[----:B------:R-:W-:Y:S02]  /*89a0*/  ISETP.NE.U32.AND P5, PT, R74, RZ, PT ;  /* 0x000000ff4a00720c */ /* 0x000fe40003fa5070 */
[----:B------:R-:W-:Y:S02]  /*89b0*/  PLOP3.LUT P0, PT, PT, PT, PT, 0x8, 0x80 ;  /* 0x000000000080781c */ /* 0x000fe40003f0e170 */
[----:B------:R-:W-:Y:S05]  /*89c0*/  ISETP.NE.AND.EX P5, PT, R75, RZ, PT, P5 ;  /* 0x000000ff4b00720c */ /* 0x000fea0003fa5350 */
[----:B------:R-:W-:Y:S02]  /*89d0*/  @!P2 ISETP.NE.U32.AND P1, PT, R70, RZ, PT ;  /* 0x000000ff4600a20c */ /* 0x000fe40003f25070 */
[----:B------:R-:W-:Y:S02]  /*89e0*/  @!P2 PLOP3.LUT P0, PT, P4, PT, PT, 0x80, 0x8 ;  /* 0x000000000008a81c */ /* 0x000fe4000270f070 */
[----:B------:R-:W-:Y:S01]  /*89f0*/  @!P2 ISETP.NE.AND.EX P1, PT, R71, RZ, PT, P1 ;  /* 0x000000ff4700a20c */ /* 0x000fe20003f25310 */
[----:B------:R-:W-:Y:S01]  /*8a00*/  @!UPT UIADD3 URZ, UPT, UPT, URZ, URZ, URZ ;  /* 0x000000fffffff290 */ /* 0x000fe2000fffe0ff */
[----:B------:R-:W-:Y:S11]  /*8a10*/  @!P4 BRA `(.L_x_169) ;  /* 0x00000000002cc947 */ /* 0x000ff60003800000 */
[----:B------:R-:W-:Y:S01]  /*8a20*/  ISETP.NE.U32.AND P3, PT, R70, RZ, PT ;  /* 0x000000ff4600720c */ /* 0x000fe20003f65070 */
        /* <DEDUP_REMOVED lines=10> */
.L_x_169:
[----:B------:R-:W-:Y:S05]  /*8ad0*/  @!P5 BRA `(.L_x_170) ;  /* 0x000000000020d947 */ /* 0x000fea0003800000 */
[----:B------:R-:W-:Y:S04]  /*8ae0*/  ISETP.NE.U32.AND P3, PT, R72, RZ, PT ;  /* 0x000000ff4800720c */ /* 0x000fe80003f65070 */
[----:B------:R-:W-:Y:S11]  /*8af0*/  ISETP.NE.AND.EX P3, PT, R73, RZ, PT, P3 ;  /* 0x000000ff4900720c */ /* 0x000ff60003f65330 */
[----:B------:R-:W-:Y:S02]  /*8b00*/  @!UPT UIADD3 URZ, UPT, UPT, URZ, URZ, URZ ;  /* 0x000000fffffff290 */ /* 0x000fe4000fffe0ff */
[----:B------:R-:W2:Y:S01]  /*8b10*/  @P3 LDC.64 R2, c[0x0][0x8a8] ;  /* 0x00022a00ff023b82 */ /* 0x000ea20000000a00 */
[----:B-1----:R-:W-:Y:S04]  /*8b20*/  @P3 IMAD R0, R74, UR36, RZ ;  /* 0x000000244a003c24 */ /* 0x002fe8000f8e02ff */
[----:B--2---:R-:W-:Y:S05]  /*8b30*/  @P3 IMAD.WIDE R2, R0, 0x4, R2 ;  /* 0x0000000400023825 */ /* 0x004fea00078e0202 */
[----:B-----5:R2:W5:Y:S02]  /*8b40*/  @P3 LDG.E R38, desc[UR52][R2.64] ;  /* 0x0000003402263981 */ /* 0x020564000c1e1900 */
[----:B--2---:R-:W4:Y:S02]  /*8b50*/  @!P3 LDC R38, c[0x0][0x8a0] ;  /* 0x00022800ff26bb82 */ /* 0x004f240000000800 */
.L_x_170:
[----:B---3-5:R-:W-:Y:S01]  /*8b60*/  @!P2 FSETP.NEU.AND P3, PT, R39, RZ, PT ;  /* 0x000000ff2700a20b */ /* 0x028fe20003f6d000 */
[----:B------:R-:W-:Y:S01]  /*8b70*/  BSSY B1, `(.L_x_171) ;  /* 0x0000036000017945 */ /* 0x000fe20003800000 */
[----:B------:R-:W-:Y:S02]  /*8b80*/  @!P2 SEL R2, RZ, 0xffffffff, P1 ;  /* 0xffffffffff02a807 */ /* 0x000fe40000800000 */
[----:B------:R-:W-:Y:S02]  /*8b90*/  CS2R R18, SRZ ;  /* 0x0000000000127805 */ /* 0x000fe4000001ff00 */
[----:B-1----:R-:W-:Y:S02]  /*8ba0*/  @!P2 SEL R0, RZ, 0xffffffff, P3 ;  /* 0xffffffffff00a807 */ /* 0x002fe40001800000 */
[----:B------:R-:W-:Y:S02]  /*8bb0*/  CS2R R16, SRZ ;  /* 0x0000000000107805 */ /* 0x000fe4000001ff00 */
[----:B------:R-:W-:Y:S02]  /*8bc0*/  @!P2 LOP3.LUT P1, RZ, R80, 0xff, RZ, 0xc0, !PT ;  /* 0x000000ff50ffa812 */ /* 0x000fe4000782c0ff */
[----:B------:R-:W-:Y:S02]  /*8bd0*/  CS2R R26, SRZ ;  /* 0x00000000001a7805 */ /* 0x000fe4000001ff00 */
[----:B------:R-:W-:Y:S02]  /*8be0*/  LEA R82, R36, UR57, 0x3 ;  /* 0x0000003924527c11 */ /* 0x000fe4000f8e18ff */
[----:B------:R-:W-:Y:S02]  /*8bf0*/  CS2R R24, SRZ ;  /* 0x0000000000187805 */ /* 0x000fe4000001ff00 */
[----:B------:R-:W-:Y:S01]  /*8c00*/  @P0 SEL R0, R2, R0, !P1 ;  /* 0x0000000002000207 */ /* 0x000fe20004800000 */
[----:B------:R-:W-:Y:S01]  /*8c10*/  IMAD R2, R36, 0x20, R37 ;  /* 0x0000002024027824 */ /* 0x000fe200078e0225 */
[----:B------:R-:W-:Y:S02]  /*8c20*/  SHF.L.U32 R4, R86, 0x1f, RZ ;  /* 0x0000001f56047819 */ /* 0x000fe400000006ff */
[----:B------:R-:W-:Y:S02]  /*8c30*/  @!P2 LOP3.LUT R0, R0, 0x1, RZ, 0xc0, !PT ;  /* 0x000000010000a812 */ /* 0x000fe400078ec0ff */
[----:B------:R-:W-:Y:S02]  /*8c40*/  PLOP3.LUT P5, PT, PT, PT, PT, 0x8, 0x80 ;  /* 0x000000000080781c */ /* 0x000fe40003fae170 */
[----:B------:R-:W-:Y:S11]  /*8c50*/  ISETP.NE.U32.OR P2, PT, R0, 0x1, P2 ;  /* 0x000000010000780c */ /* 0x000ff60001745470 */
[----:B------:R-:W-:Y:S02]  /*8c60*/  @!UPT UIADD3 URZ, UPT, UPT, URZ, URZ, URZ ;  /* 0x000000fffffff290 */ /* 0x000fe4000fffe0ff */
[----:B------:R-:W-:Y:S04]  /*8c70*/  @P2 SHF.L.U32 R0, R84, 0x1f, RZ ;  /* 0x0000001f54002819 */ /* 0x000fe800000006ff */
[----:B------:R-:W1:Y:S01]  /*8c80*/  @P2 SYNCS.PHASECHK.TRANS64.TRYWAIT P0, [UR57+0x480], R0 ;  /* 0x00048000ff0025a7 */ /* 0x000e620008001139 */
[----:B------:R2:W3:Y:S01]  /*8c90*/  SYNCS.PHASECHK.TRANS64.TRYWAIT P3, [R82+URZ+0x4c0], R4 ;  /* 0x0004c004520075a7 */ /* 0x0004e200080611ff */
[----:B-1----:R-:W-:Y:S01]  /*8ca0*/  @P2 PLOP3.LUT P5, PT, P0, PT, PT, 0x8, 0x80 ;  /* 0x000000000080281c */ /* 0x002fe200007ae170 */
[----:B------:R-:W-:Y:S01]  /*8cb0*/  @!UPT UIADD3 URZ, UPT, UPT, URZ, URZ, URZ ;  /* 0x000000fffffff290 */ /* 0x000fe2000fffe0ff */
[----:B--23--:R-:W-:Y:S11]  /*8cc0*/  @!P2 BRA `(.L_x_172) ;  /* 0x000000000080a947 */ /* 0x00cff60003800000 */
[----:B------:R-:W-:Y:S01]  /*8cd0*/  ISETP.NE.U32.AND P0, PT, R70, RZ, PT ;  /* 0x000000ff4600720c */ /* 0x000fe20003f05070 */
[----:B------:R-:W-:Y:S01]  /*8ce0*/  BSSY B0, `(.L_x_173) ;  /* 0x0000012000007945 */ /* 0x000fe20003800000 */
[----:B------:R-:W-:Y:S02]  /*8cf0*/  FSETP.NEU.AND P2, PT, R39, RZ, PT ;  /* 0x000000ff2700720b */ /* 0x000fe40003f4d000 */
[----:B------:R-:W-:Y:S02]  /*8d00*/  CS2R R26, SRZ ;  /* 0x00000000001a7805 */ /* 0x000fe4000001ff00 */
[----:B------:R-:W-:Y:S02]  /*8d10*/  ISETP.NE.AND.EX P0, PT, R71, RZ, PT, P0 ;  /* 0x000000ff4700720c */ /* 0x000fe40003f05300 */
[----:B------:R-:W-:Y:S02]  /*8d20*/  CS2R R24, SRZ ;  /* 0x0000000000187805 */ /* 0x000fe4000001ff00 */
[----:B------:R-:W-:Y:S02]  /*8d30*/  LOP3.LUT P1, RZ, R80, 0xff, RZ, 0xc0, !PT ;  /* 0x000000ff50ff7812 */ /* 0x000fe4000782c0ff */
[----:B------:R-:W-:Y:S02]  /*8d40*/  CS2R R18, SRZ ;  /* 0x0000000000127805 */ /* 0x000fe4000001ff00 */
[----:B------:R-:W-:Y:S02]  /*8d50*/  SEL R0, RZ, 0xffffffff, P2 ;  /* 0xffffffffff007807 */ /* 0x000fe40001000000 */
[----:B------:R-:W-:Y:S02]  /*8d60*/  CS2R R16, SRZ ;  /* 0x0000000000107805 */ /* 0x000fe4000001ff00 */
[----:B------:R-:W-:Y:S04]  /*8d70*/  SEL R3, RZ, 0xffffffff, P0 ;  /* 0xffffffffff037807 */ /* 0x000fe80000000000 */
[----:B------:R-:W-:Y:S04]  /*8d80*/  @P4 SEL R0, R3, R0, !P1 ;  /* 0x0000000003004207 */ /* 0x000fe80004800000 */
[----:B------:R-:W-:Y:S04]  /*8d90*/  LOP3.LUT R0, R0, 0x1, RZ, 0xc0, !PT ;  /* 0x0000000100007812 */ /* 0x000fe800078ec0ff */
[----:B------:R-:W-:Y:S01]  /*8da0*/  ISETP.NE.U32.AND P0, PT, R0, 0x1, PT ;  /* 0x000000010000780c */ /* 0x000fe20003f05070 */
[----:B------:R-:W-:Y:S01]  /*8db0*/  @!UPT UIADD3 URZ, UPT, UPT, URZ, URZ, URZ ;  /* 0x000000fffffff290 */ /* 0x000fe2000fffe0ff */
[----:B------:R-:W-:Y:S11]  /*8dc0*/  @!P5 BRA `(.L_x_174) ;  /* 0x00000000000cd947 */ /* 0x000ff60003800000 */
[----:B------:R-:W-:Y:S04]  /*8dd0*/  SHF.L.U32 R3, R84, 0x1f, RZ ;  /* 0x0000001f54037819 */ /* 0x000fe800000006ff */
[----:B------:R-:W1:Y:S02]  /*8de0*/  SYNCS.PHASECHK.TRANS64.TRYWAIT P1, [UR57+0x480], R3 ;  /* 0x00048003ff0075a7 */ /* 0x000e640008021139 */
[----:B-1----:R-:W-:Y:S05]  /*8df0*/  @!P1 BRA `(.L_x_175) ;  /* 0x0000002c00fc9947 */ /* 0x002fea0003800000 */
.L_x_174:
[----:B------:R-:W-:Y:S05]  /*8e00*/  BSYNC B0 ;  /* 0x0000000000007941 */ /* 0x000fea0003800000 */
.L_x_173:
[----:B------:R2:W3:Y:S01]  /*8e10*/  @P0 LDS.128 R24, [R79+UR57+0x600] ;  /* 0x000600394f180984 */ /* 0x0004e20008000c00 */
[----:B------:R-:W-:Y:S01]  /*8e20*/  UIADD3 UR4, UPT, UPT, UR57, 0x488, URZ ;  /* 0x0000048839047890 */ /* 0x000fe2000fffe0ff */
[----:B------:R-:W-:Y:S02]  /*8e30*/  LOP3.LUT R84, R84, 0x1, RZ, 0x3c, !PT ;  /* 0x0000000154547812 */ /* 0x000fe400078e3cff */
[----:B------:R2:W1:Y:S01]  /*8e40*/  @P0 LDS.128 R16, [R78+0x10] ;  /* 0x000010004e100984 */ /* 0x0004620000000c00 */
[----:B------:R-:W-:Y:S01]  /*8e50*/  UPRMT UR4, UR54, 0x654, UR4 ;  /* 0x0000065436047896 */ /* 0x000fe20008000004 */
[----:B------:R-:W-:Y:S01]  /*8e60*/  @!PT LDS RZ, [RZ] ;  /* 0x00000000fffff984 */ /* 0x000fe20000000800 */
[----:B------:R-:W-:Y:S01]  /*8e70*/  @!PT LDS RZ, [RZ] ;  /* 0x00000000fffff984 */ /* 0x000fe20000000800 */
[----:B------:R-:W-:Y:S01]  /*8e80*/  @!PT LDS RZ, [RZ] ;  /* 0x00000000fffff984 */ /* 0x000fe20000000800 */
[----:B------:R-:W-:Y:S01]  /*8e90*/  @!PT LDS RZ, [RZ] ;  /* 0x00000000fffff984 */ /* 0x000fe20000000800 */
[----:B------:R5:W-:Y:S06]  /*8ea0*/  MEMBAR.ALL.CTA ;  /* 0x0000000000007992 */ /* 0x000bec0000008000 */
[----:B-----5:R-:W5:Y:S02]  /*8eb0*/  FENCE.VIEW.ASYNC.S ;  /* 0x00000000000073c6 */ /* 0x020f640000000000 */
[----:B-----5:R-:W-:Y:S03]  /*8ec0*/  SYNCS.ARRIVE.TRANS64.RED.A1T0 RZ, [UR4], RZ ;  /* 0x000000ffffff79a7 */ /* 0x020fe60008100404 */
.L_x_172:
[----:B------:R-:W-:Y:S05]  /*8ed0*/  BSYNC B1 ;  /* 0x0000000000017941 */ /* 0x000fea0003800000 */
.L_x_171:
[----:B-1----:R-:W-:Y:S04]  /*8ee0*/  SHF.R.U32.HI R0, RZ, 0x15, R2 ;  /* 0x00000015ff007819 */ /* 0x002fe80000011602 */
[----:B------:R-:W-:Y:S01]  /*8ef0*/  LOP3.LUT P0, RZ, R0, 0x3, R81, 0x48, !PT ;  /* 0x0000000300ff7812 */ /* 0x000fe20007804851 */
[----:B------:R-:W-:Y:S01]  /*8f00*/  @!UPT UIADD3 URZ, UPT, UPT, URZ, URZ, URZ ;  /* 0x000000fffffff290 */ /* 0x000fe2000fffe0ff */
[----:B------:R-:W-:Y:S11]  /*8f10*/  @P3 BRA `(.L_x_176) ;  /* 0x0000000000083947 */ /* 0x000ff60003800000 */
[----:B------:R-:W1:Y:S02]  /*8f20*/  SYNCS.PHASECHK.TRANS64.TRYWAIT P1, [R82+URZ+0x4c0], R4 ;  /* 0x0004c004520075a7 */ /* 0x000e6400080211ff */
[----:B-1----:R-:W-:Y:S05]  /*8f30*/  @!P1 BRA `(.L_x_177) ;  /* 0x0000002c00c49947 */ /* 0x002fea0003800000 */
.L_x_176:
[----:B------:R-:W-:Y:S05]  /*8f40*/  @!P0 BRA `(.L_x_178) ;  /* 0x0000000000408947 */ /* 0x000fea0003800000 */
[----:B------:R-:W1:Y:S01]  /*8f50*/  LDCU.64 UR8, c[0x4][0x70] ;  /* 0x01000e00ff0877ac */ /* 0x000e620008000a00 */
[----:B------:R-:W-:Y:S01]  /*8f60*/  MOV R15, 0x0 ;  /* 0x00000000000f7802 */ /* 0x000fe20000000f00 */
[----:B------:R-:W-:Y:S02]  /*8f70*/  HFMA2 R12, -RZ, RZ, 0, 5.9604644775390625e-08 ;  /* 0x00000001ff0c7431 */ /* 0x000fe400000001ff */
[----:B------:R-:W-:Y:S02]  /*8f80*/  IMAD.MOV.U32 R8, RZ, RZ, 0x192 ;  /* 0x00000192ff087424 */ /* 0x000fe400078e00ff */
[----:B------:R-:W-:Y:S01]  /*8f90*/  IMAD.MOV.U32 R13, RZ, RZ, RZ ;  /* 0x000000ffff0d7224 */ /* 0x000fe200078e00ff */
[----:B------:R-:W5:Y:S01]  /*8fa0*/  LDCU.64 UR6, c[0x4][0x78] ;  /* 0x01000f00ff0677ac */ /* 0x000f620008000a00 */
[----:B------:R-:W2:Y:S01]  /*8fb0*/  LDC.64 R14, c[0x4][R15] ;  /* 0x010000000f0e7b82 */ /* 0x000ea20000000a00 */
[----:B------:R-:W3:Y:S01]  /*8fc0*/  LDCU.64 UR4, c[0x4][0x10] ;  /* 0x01000200ff0477ac */ /* 0x000ee20008000a00 */
[----:B-1----:R-:W-:Y:S01]  /*8fd0*/  MOV R5, UR9 ;  /* 0x0000000900057c02 */ /* 0x002fe20008000f00 */
[----:B------:R-:W-:Y:S01]  /*8fe0*/  IMAD.U32 R4, RZ, RZ, UR8 ;  /* 0x00000008ff047e24 */ /* 0x000fe2000f8e00ff */
[----:B-----5:R-:W-:Y:S01]  /*8ff0*/  MOV R7, UR7 ;  /* 0x0000000700077c02 */ /* 0x020fe20008000f00 */
[----:B------:R-:W-:Y:S01]  /*9000*/  IMAD.U32 R6, RZ, RZ, UR6 ;  /* 0x00000006ff067e24 */ /* 0x000fe2000f8e00ff */
[----:B---3--:R-:W-:Y:S01]  /*9010*/  MOV R11, UR5 ;  /* 0x00000005000b7c02 */ /* 0x008fe20008000f00 */
[----:B------:R-:W-:Y:S02]  /*9020*/  IMAD.U32 R10, RZ, RZ, UR4 ;  /* 0x00000004ff0a7e24 */ /* 0x000fe4000f8e00ff */
[----:B------:R-:W-:Y:S07]  /*9030*/  LEPC R20, `(.L_x_178) ;  /* 0x000000001014794e */ /* 0x000fee0000000000 */
[----:B--2-4-:R-:W-:Y:S05]  /*9040*/  CALL.ABS.NOINC R14 ;  /* 0x000000000e007343 */ /* 0x014fea0003c00000 */
.L_x_178:
[----:B------:R-:W-:Y:S01]  /*9050*/  LOP3.LUT P0, RZ, R69, 0x60, RZ, 0xc0, !PT ;  /* 0x0000006045ff7812 */ /* 0x000fe2000780c0ff */
[----:B------:R-:W-:Y:S05]  /*9060*/  WARPSYNC.ALL ;  /* 0x0000000000007948 */ /* 0x000fea0003800000 */
[----:B------:R-:W-:Y:S01]  /*9070*/  R2UR UR4, R2 ;  /* 0x00000000020472ca */ /* 0x000fe200000e0000 */
[----:B------:R-:W-:Y:S01]  /*9080*/  BSSY.RECONVERGENT B0, `(.L_x_179) ;  /* 0x000009d000007945 */ /* 0x000fe20003800200 */
[-C--:B---3--:R-:W-:Y:S02]  /*9090*/  F2FP.F16.E4M3.UNPACK_B R2, R24.reuse ;  /* 0x00000018ff02723e */ /* 0x088fe400020006ff */
[-C--:B------:R-:W-:Y:S02]  /*90a0*/  F2FP.F16.E4M3.UNPACK_B R4, R25.reuse ;  /* 0x00000019ff04723e */ /* 0x080fe400020006ff */
[----:B------:R-:W-:Y:S01]  /*90b0*/  F2FP.F16.E4M3.UNPACK_B R24, R24.H1 ;  /* 0x00000018ff18723e */ /* 0x000fe200030006ff */
[----:B------:R-:W-:Y:S01]  /*90c0*/  HADD2.F32 R0, -RZ, R2.H0_H0 ;  /* 0x20000002ff007230 */ /* 0x000fe20000004100 */
[----:B------:R-:W-:Y:S01]  /*90d0*/  F2FP.F16.E4M3.UNPACK_B R25, R25.H1 ;  /* 0x00000019ff19723e */ /* 0x000fe200030006ff */
[----:B------:R-:W-:Y:S01]  /*90e0*/  HADD2.F32 R41, -RZ, R4.H0_H0 ;  /* 0x20000004ff297230 */ /* 0x000fe20000004100 */
[-C--:B------:R-:W-:Y:S01]  /*90f0*/  F2FP.F16.E4M3.UNPACK_B R46, R26.reuse ;  /* 0x0000001aff2e723e */ /* 0x080fe200020006ff */
[--C-:B------:R-:W-:Y:S01]  /*9100*/  HADD2.F32 R3, -RZ, R24.reuse.H0_H0 ;  /* 0x20000018ff037230 */ /* 0x100fe20000004100 */
[----:B------:R-:W-:Y:S01]  /*9110*/  F2FP.F16.E4M3.UNPACK_B R48, R26.H1 ;  /* 0x0000001aff30723e */ /* 0x000fe200030006ff */
[----:B------:R-:W-:Y:S01]  /*9120*/  HADD2.F32 R40, -RZ, R24.H1_H1 ;  /* 0x30000018ff287230 */ /* 0x000fe20000004100 */
[-C--:B------:R-:W-:Y:S01]  /*9130*/  F2FP.F16.E4M3.UNPACK_B R50, R27.reuse ;  /* 0x0000001bff32723e */ /* 0x080fe200020006ff */
[----:B------:R-:W-:Y:S01]  /*9140*/  HADD2.F32 R42, -RZ, R4.H1_H1 ;  /* 0x30000004ff2a7230 */ /* 0x000fe20000004100 */
[----:B------:R-:W-:Y:S01]  /*9150*/  F2FP.F16.E4M3.UNPACK_B R52, R27.H1 ;  /* 0x0000001bff34723e */ /* 0x000fe200030006ff */
[--C-:B------:R-:W-:Y:S01]  /*9160*/  HADD2.F32 R43, -RZ, R25.reuse.H0_H0 ;  /* 0x20000019ff2b7230 */ /* 0x100fe20000004100 */
[-C--:B------:R-:W-:Y:S01]  /*9170*/  F2FP.F16.E4M3.UNPACK_B R54, R16.reuse ;  /* 0x00000010ff36723e */ /* 0x080fe200020006ff */
[----:B------:R-:W-:Y:S01]  /*9180*/  HADD2.F32 R44, -RZ, R25.H1_H1 ;  /* 0x30000019ff2c7230 */ /* 0x000fe20000004100 */
[----:B------:R-:W-:Y:S01]  /*9190*/  F2FP.F16.E4M3.UNPACK_B R56, R16.H1 ;  /* 0x00000010ff38723e */ /* 0x000fe200030006ff */
[----:B------:R-:W-:Y:S01]  /*91a0*/  HADD2.F32 R2, -RZ, R2.H1_H1 ;  /* 0x30000002ff027230 */ /* 0x000fe20000004100 */
[-C--:B------:R-:W-:Y:S01]  /*91b0*/  F2FP.F16.E4M3.UNPACK_B R58, R17.reuse ;  /* 0x00000011ff3a723e */ /* 0x080fe200020006ff */
[--C-:B------:R-:W-:Y:S01]  /*91c0*/  HADD2.F32 R45, -RZ, R46.reuse.H0_H0 ;  /* 0x2000002eff2d7230 */ /* 0x100fe20000004100 */
        /* <DEDUP_REMOVED lines=10> */
[----:B------:R-:W1:Y:S01]  /*9270*/  LDTM.x32 R4, tmem[UR4] ;  /* 0x00000004000479ee */ /* 0x000e6200082c0000 */
[----:B------:R-:W-:Y:S01]  /*9280*/  NOP ;  /* 0x0000000000007918 */ /* 0x000fe20000000000 */
[----:B------:R-:W-:Y:S01]  /*9290*/  IADD3 R82, PT, PT, R82, 0x4e0, RZ ;  /* 0x000004e052527810 */ /* 0x000fe20007ffe0ff */
[--C-:B------:R-:W-:Y:S01]  /*92a0*/  HADD2.F32 R53, -RZ, R54.reuse.H0_H0 ;  /* 0x20000036ff357230 */ /* 0x100fe20000004100 */
[----:B------:R-:W-:Y:S01]  /*92b0*/  IADD3 R36, PT, PT, R36, 0x1, RZ ;  /* 0x0000000124247810 */ /* 0x000fe20007ffe0ff */
[----:B------:R-:W-:Y:S01]  /*92c0*/  HADD2.F32 R54, -RZ, R54.H1_H1 ;  /* 0x30000036ff367230 */ /* 0x000fe20000004100 */
[----:B------:R-:W-:Y:S01]  /*92d0*/  LOP3.LUT R82, R82, 0xfefffff8, RZ, 0xc0, !PT ;  /* 0xfefffff852527812 */ /* 0x000fe200078ec0ff */
[--C-:B------:R-:W-:Y:S02]  /*92e0*/  HADD2.F32 R57, -RZ, R58.reuse.H0_H0 ;  /* 0x2000003aff397230 */ /* 0x100fe40000004100 */
[----:B------:R-:W-:Y:S01]  /*92f0*/  HADD2.F32 R58, -RZ, R58.H1_H1 ;  /* 0x3000003aff3a7230 */ /* 0x000fe20000004100 */
[----:B-1----:R1:W-:Y:S01]  /*9300*/  SYNCS.ARRIVE.TRANS64.RED.A1T0 RZ, [R82+URZ], RZ ;  /* 0x000000ff52ff79a7 */ /* 0x0023e200081004ff */
[--C-:B------:R-:W-:Y:S02]  /*9310*/  HADD2.F32 R61, -RZ, R62.reuse.H0_H0 ;  /* 0x2000003eff3d7230 */ /* 0x100fe40000004100 */
[----:B------:R-:W-:Y:S02]  /*9320*/  HADD2.F32 R62, -RZ, R62.H1_H1 ;  /* 0x3000003eff3e7230 */ /* 0x000fe40000004100 */
[--C-:B------:R-:W-:Y:S02]  /*9330*/  HADD2.F32 R65, -RZ, R66.reuse.H0_H0 ;  /* 0x20000042ff417230 */ /* 0x100fe40000004100 */
[----:B------:R-:W-:Y:S02]  /*9340*/  HADD2.F32 R66, -RZ, R66.H1_H1 ;  /* 0x30000042ff427230 */ /* 0x000fe40000004100 */
[--C-:B------:R-:W-:Y:S02]  /*9350*/  HADD2.F32 R51, -RZ, R52.reuse.H0_H0 ;  /* 0x20000034ff337230 */ /* 0x100fe40000004100 */
[----:B------:R-:W-:Y:S02]  /*9360*/  HADD2.F32 R52, -RZ, R52.H1_H1 ;  /* 0x30000034ff347230 */ /* 0x000fe40000004100 */
[--C-:B------:R-:W-:Y:S02]  /*9370*/  HADD2.F32 R55, -RZ, R56.reuse.H0_H0 ;  /* 0x20000038ff377230 */ /* 0x100fe40000004100 */
[C---:B----4-:R-:W-:Y:S01]  /*9380*/  FMUL R4, R38.reuse, R4 ;  /* 0x0000000426047220 */ /* 0x050fe20000400000 */
[C---:B------:R-:W-:Y:S01]  /*9390*/  FMUL R5, R38.reuse, R5 ;  /* 0x0000000526057220 */ /* 0x040fe20000400000 */
[C---:B------:R-:W-:Y:S01]  /*93a0*/  FMUL R8, R38.reuse, R8 ;  /* 0x0000000826087220 */ /* 0x040fe20000400000 */
[C---:B------:R-:W-:Y:S01]  /*93b0*/  FMUL R9, R38.reuse, R9 ;  /* 0x0000000926097220 */ /* 0x040fe20000400000 */
[C---:B------:R-:W-:Y:S01]  /*93c0*/  FFMA R4, R39.reuse, R0, R4 ;  /* 0x0000000027047223 */ /* 0x040fe20000000004 */
[C---:B------:R-:W-:Y:S01]  /*93d0*/  FFMA R5, R39.reuse, R2, R5 ;  /* 0x0000000227057223 */ /* 0x040fe20000000005 */
[C---:B------:R-:W-:Y:S01]  /*93e0*/  FMUL R12, R38.reuse, R12 ;  /* 0x0000000c260c7220 */ /* 0x040fe20000400000 */
        /* <DEDUP_REMOVED lines=15> */
[C---:B------:R-:W-:Y:S01]  /*94e0*/  FFMA R6, R39.reuse, R3, R6 ;  /* 0x0000000327067223 */ /* 0x040fe20000000006 */
[C---:B------:R-:W-:Y:S01]  /*94f0*/  FFMA R7, R39.reuse, R40, R7 ;  /* 0x0000002827077223 */ /* 0x040fe20000000007 */
[C---:B------:R-:W-:Y:S01]  /*9500*/  FFMA R8, R39.reuse, R41, R8 ;  /* 0x0000002927087223 */ /* 0x040fe20000000008 */
[C---:B------:R-:W-:Y:S01]  /*9510*/  FFMA R9, R39.reuse, R42, R9 ;  /* 0x0000002a27097223 */ /* 0x040fe20000000009 */
[C---:B------:R-:W-:Y:S01]  /*9520*/  FFMA R10, R39.reuse, R43, R10 ;  /* 0x0000002b270a7223 */ /* 0x040fe2000000000a */
[C---:B------:R-:W-:Y:S01]  /*9530*/  FFMA R11, R39.reuse, R44, R11 ;  /* 0x0000002c270b7223 */ /* 0x040fe2000000000b */
[C---:B------:R-:W-:Y:S01]  /*9540*/  FFMA R12, R39.reuse, R45, R12 ;  /* 0x0000002d270c7223 */ /* 0x040fe2000000000c */
[----:B------:R-:W-:Y:S01]  /*9550*/  FFMA R13, R39, R46, R13 ;  /* 0x0000002e270d7223 */ /* 0x000fe2000000000d */
[----:B------:R-:W-:Y:S01]  /*9560*/  F2FP.SATFINITE.E4M3.F32.PACK_AB_MERGE_C R6, R7, R6, RZ ;  /* 0x000000060706723e */ /* 0x000fe200048070ff */
[C---:B------:R-:W-:Y:S01]  /*9570*/  FMUL R14, R38.reuse, R14 ;  /* 0x0000000e260e7220 */ /* 0x040fe20000400000 */
[----:B------:R-:W-:Y:S01]  /*9580*/  F2FP.SATFINITE.E4M3.F32.PACK_AB_MERGE_C R10, R11, R10, RZ ;  /* 0x0000000a0b0a723e */ /* 0x000fe200048070ff */
[C---:B------:R-:W-:Y:S01]  /*9590*/  FMUL R15, R38.reuse, R15 ;  /* 0x0000000f260f7220 */ /* 0x040fe20000400000 */
[----:B------:R-:W-:Y:S01]  /*95a0*/  F2FP.SATFINITE.E4M3.F32.PACK_AB_MERGE_C R4, R5, R4, R6 ;  /* 0x000000040504723e */ /* 0x000fe20004807006 */
[----:B------:R-:W-:Y:S01]  /*95b0*/  FFMA R14, R39, R47, R14 ;  /* 0x0000002f270e7223 */ /* 0x000fe2000000000e */
[----:B------:R-:W-:Y:S01]  /*95c0*/  F2FP.SATFINITE.E4M3.F32.PACK_AB_MERGE_C R5, R9, R8, R10 ;  /* 0x000000080905723e */ /* 0x000fe2000480700a */
[C---:B------:R-:W-:Y:S01]  /*95d0*/  FFMA R15, R39.reuse, R48, R15 ;  /* 0x00000030270f7223 */ /* 0x040fe2000000000f */
[C---:B------:R-:W-:Y:S01]  /*95e0*/  FFMA R16, R39.reuse, R49, R16 ;  /* 0x0000003127107223 */ /* 0x040fe20000000010 */
[C---:B------:R-:W-:Y:S01]  /*95f0*/  FFMA R17, R39.reuse, R50, R17 ;  /* 0x0000003227117223 */ /* 0x040fe20000000011 */
[C---:B------:R-:W-:Y:S01]  /*9600*/  FMUL R18, R38.reuse, R18 ;  /* 0x0000001226127220 */ /* 0x040fe20000400000 */
[C---:B------:R-:W-:Y:S01]  /*9610*/  FMUL R19, R38.reuse, R19 ;  /* 0x0000001326137220 */ /* 0x040fe20000400000 */
[----:B------:R-:W-:Y:S02]  /*9620*/  HADD2.F32 R56, -RZ, R56.H1_H1 ;  /* 0x30000038ff387230 */ /* 0x000fe40000004100 */
[C---:B------:R-:W-:Y:S01]  /*9630*/  FMUL R22, R38.reuse, R22 ;  /* 0x0000001626167220 */ /* 0x040fe20000400000 */
[C---:B------:R-:W-:Y:S01]  /*9640*/  FFMA R18, R39.reuse, R51, R18 ;  /* 0x0000003327127223 */ /* 0x040fe20000000012 */
[C---:B------:R-:W-:Y:S01]  /*9650*/  FFMA R19, R39.reuse, R52, R19 ;  /* 0x0000003427137223 */ /* 0x040fe20000000013 */
[C---:B------:R-:W-:Y:S01]  /*9660*/  FMUL R23, R38.reuse, R23 ;  /* 0x0000001726177220 */ /* 0x040fe20000400000 */
[C---:B------:R-:W-:Y:S01]  /*9670*/  FFMA R20, R39.reuse, R53, R20 ;  /* 0x0000003527147223 */ /* 0x040fe20000000014 */
[C---:B------:R-:W-:Y:S01]  /*9680*/  FFMA R21, R39.reuse, R54, R21 ;  /* 0x0000003627157223 */ /* 0x040fe20000000015 */
[--C-:B------:R-:W-:Y:S02]  /*9690*/  HADD2.F32 R59, -RZ, R60.reuse.H0_H0 ;  /* 0x2000003cff3b7230 */ /* 0x100fe40000004100 */
[C---:B------:R-:W-:Y:S01]  /*96a0*/  FFMA R22, R39.reuse, R55, R22 ;  /* 0x0000003727167223 */ /* 0x040fe20000000016 */
[----:B------:R-:W-:Y:S02]  /*96b0*/  HADD2.F32 R60, -RZ, R60.H1_H1 ;  /* 0x3000003cff3c7230 */ /* 0x000fe40000004100 */
[C---:B------:R-:W-:Y:S01]  /*96c0*/  FMUL R3, R38.reuse, R26 ;  /* 0x0000001a26037220 */ /* 0x040fe20000400000 */
        /* <DEDUP_REMOVED lines=16> */
[----:B------:R-:W-:Y:S01]  /*97d0*/  FFMA R31, R39, R64, R31 ;  /* 0x00000040271f7223 */ /* 0x000fe2000000001f */
[----:B------:R-:W-:Y:S01]  /*97e0*/  FMUL R35, R38, R35 ;  /* 0x0000002326237220 */ /* 0x000fe20000400000 */
[----:B------:R-:W-:Y:S01]  /*97f0*/  F2FP.SATFINITE.E4M3.F32.PACK_AB_MERGE_C R14, R15, R14, RZ ;  /* 0x0000000e0f0e723e */ /* 0x000fe200048070ff */
[----:B------:R-:W-:Y:S01]  /*9800*/  FFMA R28, R39, R65, R28 ;  /* 0x00000041271c7223 */ /* 0x000fe2000000001c */
[----:B------:R-:W-:Y:S01]  /*9810*/  F2FP.SATFINITE.E4M3.F32.PACK_AB_MERGE_C R7, R19, R18, RZ ;  /* 0x000000121307723e */ /* 0x000fe200048070ff */
[C---:B------:R-:W-:Y:S01]  /*9820*/  FFMA R29, R39.reuse, R66, R29 ;  /* 0x00000042271d7223 */ /* 0x040fe2000000001d */
[----:B------:R-:W-:Y:S01]  /*9830*/  FFMA R30, R39, R67, R30 ;  /* 0x00000043271e7223 */ /* 0x000fe2000000001e */
[----:B------:R-:W-:Y:S01]  /*9840*/  F2FP.SATFINITE.E4M3.F32.PACK_AB_MERGE_C R22, R23, R22, RZ ;  /* 0x000000161716723e */ /* 0x000fe200048070ff */
[----:B------:R-:W-:Y:S01]  /*9850*/  FFMA R35, R39, R68, R35 ;  /* 0x0000004427237223 */ /* 0x000fe20000000023 */
[----:B------:R-:W-:Y:S02]  /*9860*/  F2FP.SATFINITE.E4M3.F32.PACK_AB_MERGE_C R6, R13, R12, R14 ;  /* 0x0000000c0d06723e */ /* 0x000fe4000480700e */
[----:B------:R-:W-:Y:S02]  /*9870*/  F2FP.SATFINITE.E4M3.F32.PACK_AB_MERGE_C R7, R17, R16, R7 ;  /* 0x000000101107723e */ /* 0x000fe40004807007 */
[----:B------:R-:W-:Y:S02]  /*9880*/  F2FP.SATFINITE.E4M3.F32.PACK_AB_MERGE_C R20, R21, R20, R22 ;  /* 0x000000141514723e */ /* 0x000fe40004807016 */
[----:B------:R-:W-:Y:S01]  /*9890*/  F2FP.SATFINITE.E4M3.F32.PACK_AB_MERGE_C R3, R27, R3, RZ ;  /* 0x000000031b03723e */ /* 0x000fe200048070ff */
[----:B------:R1:W-:Y:S01]  /*98a0*/  STS.128 [R79+UR57+0x1600], R4 ;  /* 0x001600044f007988 */ /* 0x0003e20008000c39 */
[----:B------:R-:W-:Y:S02]  /*98b0*/  F2FP.SATFINITE.E4M3.F32.PACK_AB_MERGE_C R22, R31, R26, RZ ;  /* 0x0000001a1f16723e */ /* 0x000fe400048070ff */
[----:B------:R-:W-:Y:S02]  /*98c0*/  F2FP.SATFINITE.E4M3.F32.PACK_AB_MERGE_C R23, R35, R30, RZ ;  /* 0x0000001e2317723e */ /* 0x000fe400048070ff */
[----:B------:R-:W-:Y:S02]  /*98d0*/  F2FP.SATFINITE.E4M3.F32.PACK_AB_MERGE_C R21, R2, R0, R3 ;  /* 0x000000000215723e */ /* 0x000fe40004807003 */
[----:B------:R-:W-:Y:S02]  /*98e0*/  F2FP.SATFINITE.E4M3.F32.PACK_AB_MERGE_C R22, R25, R24, R22 ;  /* 0x000000181916723e */ /* 0x000fe40004807016 */
[----:B------:R-:W-:Y:S05]  /*98f0*/  F2FP.SATFINITE.E4M3.F32.PACK_AB_MERGE_C R23, R29, R28, R23 ;  /* 0x0000001c1d17723e */ /* 0x000fea0004807017 */
[----:B------:R1:W-:Y:S01]  /*9900*/  STS.128 [R78+0x1010], R20 ;  /* 0x001010144e007388 */ /* 0x0003e20000000c00 */
[----:B------:R-:W-:Y:S01]  /*9910*/  @!PT LDS RZ, [RZ] ;  /* 0x00000000fffff984 */ /* 0x000fe20000000800 */
[----:B------:R-:W-:Y:S01]  /*9920*/  @!PT LDS RZ, [RZ] ;  /* 0x00000000fffff984 */ /* 0x000fe20000000800 */
[----:B------:R-:W-:Y:S01]  /*9930*/  @!PT LDS RZ, [RZ] ;  /* 0x00000000fffff984 */ /* 0x000fe20000000800 */
[----:B------:R-:W-:Y:S01]  /*9940*/  @!PT LDS RZ, [RZ] ;  /* 0x00000000fffff984 */ /* 0x000fe20000000800 */
[----:B------:R3:W-:Y:S07]  /*9950*/  MEMBAR.ALL.CTA ;  /* 0x0000000000007992 */ /* 0x0007ee0000008000 */
[----:B---3--:R-:W3:Y:S02]  /*9960*/  FENCE.VIEW.ASYNC.S ;  /* 0x00000000000073c6 */ /* 0x008ee40000000000 */
[----:B---3--:R-:W-:Y:S06]  /*9970*/  BAR.SYNC.DEFER_BLOCKING 0x1, 0x80 ;  /* 0x0042000000007b1d */ /* 0x008fec0000010000 */
[----:B------:R-:W-:Y:S05]  /*9980*/  @P0 BRA `(.L_x_180) ;  /* 0x0000000000300947 */ /* 0x000fea0003800000 */
[----:B------:R-:W-:Y:S02]  /*9990*/  UIADD3 UR10, UPT, UPT, UR57, 0x1600, URZ ;  /* 0x00001600390a7890 */ /* 0x000fe4000fffe0ff */
[----:B------:R-:W-:Y:S02]  /*99a0*/  UIADD3 UR8, UP0, UPT, UR62, 0x680, URZ ;  /* 0x000006803e087890 */ /* 0x000fe4000ff1e0ff */
[----:B------:R-:W-:Y:S02]  /*99b0*/  USHF.L.U32 UR5, UR51, 0x6, URZ ;  /* 0x0000000633057899 */ /* 0x000fe400080006ff */
[----:B------:R-:W-:Y:S01]  /*99c0*/  MOV R87, UR10 ;  /* 0x0000000a00577c02 */ /* 0x000fe20008000f00 */
[----:B------:R-:W-:Y:S02]  /*99d0*/  USHF.L.U32 UR6, UR50, 0x6, URZ ;  /* 0x0000000632067899 */ /* 0x000fe400080006ff */
[----:B------:R-:W-:Y:S01]  /*99e0*/  UIADD3.X UR9, UPT, UPT, URZ, UR63, URZ, UP0, !UPT ;  /* 0x0000003fff097290 */ /* 0x000fe200087fe4ff */
[----:B------:R-:W-:Y:S01]  /*99f0*/  R2UR UR4, R87 ;  /* 0x00000000570472ca */ /* 0x000fe200000e0000 */
[----:B------:R-:W-:Y:S11]  /*9a00*/  UMOV UR7, UR36 ;  /* 0x0000002400077c82 */ /* 0x000ff60008000000 */
[----:B------:R-:W-:Y:S01]  /*9a10*/  @!UPT UIADD3 URZ, UPT, UPT, URZ, URZ, URZ ;  /* 0x000000fffffff290 */ /* 0x000fe2000fffe0ff */
[----:B------:R3:W-:Y:S01]  /*9a20*/  UTMASTG.3D [UR4], [UR8] ;  /* 0x00000004080073b5 */ /* 0x0007e20008010000 */
[----:B------:R0:W-:Y:S01]  /*9a30*/  UTMACMDFLUSH ;  /* 0x00000000000079b7 */ /* 0x0001e20000000000 */
[----:B---3--:R-:W-:Y:S04]  /*9a40*/  DEPBAR.LE SB0, 0x0 ;  /* 0x000080000000791a */ /* 0x008fe80000000000 */
.L_x_180:
[----:B------:R-:W-:Y:S05]  /*9a50*/  BSYNC.RECONVERGENT B0 ;  /* 0x0000000000007941 */ /* 0x000fea0003800200 */
.L_x_179:
[----:B------:R-:W-:Y:S01]  /*9a60*/  BAR.SYNC.DEFER_BLOCKING 0x1, 0x80 ;  /* 0x0042000000007b1d */ /* 0x000fe20000010000 */
[----:B------:R-:W-:Y:S01]  /*9a70*/  ISETP.NE.AND P0, PT, R83, 0x2, PT ;  /* 0x000000025300780c */ /* 0x000fe20003f05270 */
[----:B------:R-:W-:Y:S01]  /*9a80*/  UISETP.NE.AND UP0, UPT, UR61, URZ, UPT ;  /* 0x000000ff3d00728c */ /* 0x000fe2000bf05270 */
[----:B------:R-:W-:Y:S01]  /*9a90*/  ISETP.NE.AND P1, PT, R36, 0x4, PT ;  /* 0x000000042400780c */ /* 0x000fe20003f25270 */
[----:B------:R-:W-:Y:S01]  /*9aa0*/  UIADD3 UR51, UPT, UPT, UR42, UR48, URZ ;  /* 0x000000302a337290 */ /* 0x000fe2000fffe0ff */
[----:B------:R-:W-:Y:S01]  /*9ab0*/  SEL R2, RZ, 0x1, P0 ;  /* 0x00000001ff027807 */ /* 0x000fe20000000000 */
[----:B------:R-:W-:Y:S01]  /*9ac0*/  UIADD3 UR50, UPT, UPT, UR43, UR49, URZ ;  /* 0x000000312b327290 */ /* 0x000fe2000fffe0ff */
[----:B------:R-:W-:Y:S02]  /*9ad0*/  SEL R0, RZ, 0x1, P1 ;  /* 0x00000001ff007807 */ /* 0x000fe40000800000 */
[----:B------:R-:W-:Y:S02]  /*9ae0*/  LOP3.LUT R85, R85, R2, RZ, 0x3c, !PT ;  /* 0x0000000255557212 */ /* 0x000fe400078e3cff */
[----:B------:R-:W-:Y:S02]  /*9af0*/  LOP3.LUT R86, R86, R0, RZ, 0x3c, !PT ;  /* 0x0000000056567212 */ /* 0x000fe400078e3cff */
[----:B------:R-:W-:Y:S02]  /*9b00*/  SEL R83, R83, RZ, P0 ;  /* 0x000000ff53537207 */ /* 0x000fe40000000000 */
[----:B------:R-:W-:Y:S01]  /*9b10*/  SEL R36, R36, RZ, P1 ;  /* 0x000000ff24247207 */ /* 0x000fe20000800000 */
[----:B------:R-:W-:Y:S01]  /*9b20*/  UMOV UR36, UR60 ;  /* 0x0000003c00247c82 */ /* 0x000fe20008000000 */
[----:B------:R-:W-:Y:S05]  /*9b30*/  BRA.U UP0, `(.L_x_181) ;  /* 0xffffffe500747547 */ /* 0x000fea000b83ffff */
[----:B------:R-:W-:Y:S05]  /*9b40*/  EXIT ;  /* 0x000000000000794d */ /* 0x000fea0003800000 */
.L_x_25:
[----:B-1----:R1:W2:Y:S02]  /*9b50*/  SYNCS.PHASECHK.TRANS64.TRYWAIT P0, [R0+URZ+0x510], R2 ;  /* 0x00051002000075a7 */ /* 0x0022a400080011ff */
[----:B--2---:R-:W-:Y:S05]  /*9b60*/  @!P0 NANOSLEEP.SYNCS 0x989680 ;  /* 0x009896800000895d */ /* 0x004fea0003900000 */
[----:B------:R-:W2:Y:S02]  /*9b70*/  @!P0 SYNCS.PHASECHK.TRANS64 P0, [R0+URZ+0x510], R2 ;  /* 0x00051002000085a7 */ /* 0x000ea400080010ff */
[----:B--2---:R-:W-:Y:S05]  /*9b80*/  @!P0 BRA `(.L_x_25) ;  /* 0xfffffffc00f08947 */ /* 0x004fea000383ffff */
[----:B------:R-:W-:Y:S05]  /*9b90*/  BRA `(.L_x_182) ;  /* 0xffffff8800407947 */ /* 0x000fea000383ffff */
.L_x_28:
[----:B-1----:R-:W-:-:S07]  /*9ba0*/  MOV R0, UR33 ;  /* 0x0000002100007c02 */ /* 0x002fce0008000f00 */
.L_x_183:
[----:B-1----:R1:W2:Y:S02]  /*9bb0*/  SYNCS.PHASECHK.TRANS64.TRYWAIT P0, [R0+URZ+0x240], R3 ;  /* 0x00024003000075a7 */ /* 0x0022a400080011ff */
[----:B--2---:R-:W-:Y:S05]  /*9bc0*/  @!P0 NANOSLEEP.SYNCS 0x989680 ;  /* 0x009896800000895d */ /* 0x004fea0003900000 */
[----:B------:R-:W2:Y:S02]  /*9bd0*/  @!P0 SYNCS.PHASECHK.TRANS64 P0, [R0+URZ+0x240], R3 ;  /* 0x00024003000085a7 */ /* 0x000ea400080010ff */
[----:B--2---:R-:W-:Y:S05]  /*9be0*/  @!P0 BRA `(.L_x_183) ;  /* 0xfffffffc00f08947 */ /* 0x004fea000383ffff */
[----:B------:R-:W-:Y:S05]  /*9bf0*/  BRA `(.L_x_27) ;  /* 0xffffff8800907947 */ /* 0x000fea000383ffff */
.L_x_35:
[----:B-1----:R-:W-:-:S07]  /*9c00*/  MOV R0, UR33 ;  /* 0x0000002100007c02 */ /* 0x002fce0008000f00 */
.L_x_184:
[----:B-1----:R1:W2:Y:S02]  /*9c10*/  SYNCS.PHASECHK.TRANS64.TRYWAIT P0, [R0+URZ+0x240], R3 ;  /* 0x00024003000075a7 */ /* 0x0022a400080011ff */
[----:B--2---:R-:W-:Y:S05]  /*9c20*/  @!P0 NANOSLEEP.SYNCS 0x989680 ;  /* 0x009896800000895d */ /* 0x004fea0003900000 */
[----:B------:R-:W2:Y:S02]  /*9c30*/  @!P0 SYNCS.PHASECHK.TRANS64 P0, [R0+URZ+0x240], R3 ;  /* 0x00024003000085a7 */ /* 0x000ea400080010ff */
[----:B--2---:R-:W-:Y:S05]  /*9c40*/  @!P0 BRA `(.L_x_184) ;  /* 0xfffffffc00f08947 */ /* 0x004fea000383ffff */
[----:B------:R-:W-:Y:S05]  /*9c50*/  BRA `(.L_x_34) ;  /* 0xffffff8c00547947 */ /* 0x000fea000383ffff */
.L_x_40:
[----:B-1----:R1:W2:Y:S02]  /*9c60*/  SYNCS.PHASECHK.TRANS64.TRYWAIT P0, [R3+URZ+0x4a0], R0 ;  /* 0x0004a000030075a7 */ /* 0x0022a400080011ff */
[----:B--2---:R-:W-:Y:S05]  /*9c70*/  @!P0 NANOSLEEP.SYNCS 0x989680 ;  /* 0x009896800000895d */ /* 0x004fea0003900000 */
[----:B------:R-:W2:Y:S02]  /*9c80*/  @!P0 SYNCS.PHASECHK.TRANS64 P0, [R3+URZ+0x4a0], R0 ;  /* 0x0004a000030085a7 */ /* 0x000ea400080010ff */
[----:B--2---:R-:W-:Y:S05]  /*9c90*/  @!P0 BRA `(.L_x_40) ;  /* 0xfffffffc00f08947 */ /* 0x004fea000383ffff */
[----:B------:R-:W-:Y:S05]  /*9ca0*/  BRA `(.L_x_185) ;  /* 0xffffff8c00f07947 */ /* 0x000fea000383ffff */
.L_x_44:
[----:B------:R-:W-:-:S07]  /*9cb0*/  MOV R0, UR4 ;  /* 0x0000000400007c02 */ /* 0x000fce0008000f00 */
.L_x_186:
[----:B-1----:R1:W2:Y:S02]  /*9cc0*/  SYNCS.PHASECHK.TRANS64.TRYWAIT P0, [R0+URZ], R2 ;  /* 0x00000002000075a7 */ /* 0x0022a400080011ff */
[----:B--2---:R-:W-:Y:S05]  /*9cd0*/  @!P0 NANOSLEEP.SYNCS 0x989680 ;  /* 0x009896800000895d */ /* 0x004fea0003900000 */
[----:B------:R-:W2:Y:S02]  /*9ce0*/  @!P0 SYNCS.PHASECHK.TRANS64 P0, [R0+URZ], R2 ;  /* 0x00000002000085a7 */ /* 0x000ea400080010ff */
[----:B--2---:R-:W-:Y:S05]  /*9cf0*/  @!P0 BRA `(.L_x_186) ;  /* 0xfffffffc00f08947 */ /* 0x004fea000383ffff */
[----:B------:R-:W-:Y:S05]  /*9d00*/  BRA `(.L_x_187) ;  /* 0xffffff9400747947 */ /* 0x000fea000383ffff */
.L_x_45:
[----:B------:R-:W-:-:S07]  /*9d10*/  MOV R0, UR4 ;  /* 0x0000000400007c02 */ /* 0x000fce0008000f00 */
.L_x_188:
[----:B-1----:R1:W2:Y:S02]  /*9d20*/  SYNCS.PHASECHK.TRANS64.TRYWAIT P0, [R0+URZ], R3 ;  /* 0x00000003000075a7 */ /* 0x0022a400080011ff */
[----:B--2---:R-:W-:Y:S05]  /*9d30*/  @!P0 NANOSLEEP.SYNCS 0x989680 ;  /* 0x009896800000895d */ /* 0x004fea0003900000 */
[----:B------:R-:W2:Y:S02]  /*9d40*/  @!P0 SYNCS.PHASECHK.TRANS64 P0, [R0+URZ], R3 ;  /* 0x00000003000085a7 */ /* 0x000ea400080010ff */
[----:B--2---:R-:W-:Y:S05]  /*9d50*/  @!P0 BRA `(.L_x_188) ;  /* 0xfffffffc00f08947 */ /* 0x004fea000383ffff */
[----:B------:R-:W-:Y:S05]  /*9d60*/  BRA `(.L_x_189) ;  /* 0xffffff9400807947 */ /* 0x000fea000383ffff */
.L_x_46:
[----:B------:R-:W-:-:S07]  /*9d70*/  MOV R0, UR4 ;  /* 0x0000000400007c02 */ /* 0x000fce0008000f00 */
.L_x_190:
[----:B-1----:R1:W2:Y:S02]  /*9d80*/  SYNCS.PHASECHK.TRANS64.TRYWAIT P0, [R0+URZ], R3 ;  /* 0x00000003000075a7 */ /* 0x0022a400080011ff */
[----:B--2---:R-:W-:Y:S05]  /*9d90*/  @!P0 NANOSLEEP.SYNCS 0x989680 ;  /* 0x009896800000895d */ /* 0x004fea0003900000 */
[----:B------:R-:W2:Y:S02]  /*9da0*/  @!P0 SYNCS.PHASECHK.TRANS64 P0, [R0+URZ], R3 ;  /* 0x00000003000085a7 */ /* 0x000ea400080010ff */
[----:B--2---:R-:W-:Y:S05]  /*9db0*/  @!P0 BRA `(.L_x_190) ;  /* 0xfffffffc00f08947 */ /* 0x004fea000383ffff */
[----:B------:R-:W-:Y:S05]  /*9dc0*/  BRA `(.L_x_191) ;  /* 0xffffff94008c7947 */ /* 0x000fea000383ffff */
.L_x_47:
[----:B------:R-:W-:-:S07]  /*9dd0*/  MOV R0, UR4 ;  /* 0x0000000400007c02 */ /* 0x000fce0008000f00 */
.L_x_192:
[----:B-1----:R1:W2:Y:S02]  /*9de0*/  SYNCS.PHASECHK.TRANS64.TRYWAIT P0, [R0+URZ], R3 ;  /* 0x00000003000075a7 */ /* 0x0022a400080011ff */
[----:B--2---:R-:W-:Y:S05]  /*9df0*/  @!P0 NANOSLEEP.SYNCS 0x989680 ;  /* 0x009896800000895d */ /* 0x004fea0003900000 */
[----:B------:R-:W2:Y:S02]  /*9e00*/  @!P0 SYNCS.PHASECHK.TRANS64 P0, [R0+URZ], R3 ;  /* 0x00000003000085a7 */ /* 0x000ea400080010ff */
[----:B--2---:R-:W-:Y:S05]  /*9e10*/  @!P0 BRA `(.L_x_192) ;  /* 0xfffffffc00f08947 */ /* 0x004fea000383ffff */
[----:B------:R-:W-:Y:S05]  /*9e20*/  BRA `(.L_x_193) ;  /* 0xffffff9400987947 */ /* 0x000fea000383ffff */
.L_x_48:
[----:B------:R-:W-:-:S07]  /*9e30*/  MOV R0, UR4 ;  /* 0x0000000400007c02 */ /* 0x000fce0008000f00 */
.L_x_194:
[----:B-1----:R1:W2:Y:S02]  /*9e40*/  SYNCS.PHASECHK.TRANS64.TRYWAIT P0, [R0+URZ], R3 ;  /* 0x00000003000075a7 */ /* 0x0022a400080011ff */
[----:B--2---:R-:W-:Y:S05]  /*9e50*/  @!P0 NANOSLEEP.SYNCS 0x989680 ;  /* 0x009896800000895d */ /* 0x004fea0003900000 */
[----:B------:R-:W2:Y:S02]  /*9e60*/  @!P0 SYNCS.PHASECHK.TRANS64 P0, [R0+URZ], R3 ;  /* 0x00000003000085a7 */ /* 0x000ea400080010ff */
[----:B--2---:R-:W-:Y:S05]  /*9e70*/  @!P0 BRA `(.L_x_194) ;  /* 0xfffffffc00f08947 */ /* 0x004fea000383ffff */
[----:B------:R-:W-:Y:S05]  /*9e80*/  BRA `(.L_x_195) ;  /* 0xffffff9400a47947 */ /* 0x000fea000383ffff */
.L_x_49:
[----:B------:R-:W-:-:S07]  /*9e90*/  MOV R0, UR4 ;  /* 0x0000000400007c02 */ /* 0x000fce0008000f00 */
.L_x_196:
[----:B-1----:R1:W2:Y:S02]  /*9ea0*/  SYNCS.PHASECHK.TRANS64.TRYWAIT P0, [R0+URZ], R3 ;  /* 0x00000003000075a7 */ /* 0x0022a400080011ff */
[----:B--2---:R-:W-:Y:S05]  /*9eb0*/  @!P0 NANOSLEEP.SYNCS 0x989680 ;  /* 0x009896800000895d */ /* 0x004fea0003900000 */
[----:B------:R-:W2:Y:S02]  /*9ec0*/  @!P0 SYNCS.PHASECHK.TRANS64 P0, [R0+URZ], R3 ;  /* 0x00000003000085a7 */ /* 0x000ea400080010ff */
[----:B--2---:R-:W-:Y:S05]  /*9ed0*/  @!P0 BRA `(.L_x_196) ;  /* 0xfffffffc00f08947 */ /* 0x004fea000383ffff */
[----:B------:R-:W-:Y:S05]  /*9ee0*/  BRA `(.L_x_197) ;  /* 0xffffff9400b07947 */ /* 0x000fea000383ffff */
.L_x_50:
[----:B------:R-:W-:-:S07]  /*9ef0*/  MOV R0, UR4 ;  /* 0x0000000400007c02 */ /* 0x000fce0008000f00 */
.L_x_198:
[----:B-1----:R1:W2:Y:S02]  /*9f00*/  SYNCS.PHASECHK.TRANS64.TRYWAIT P0, [R0+URZ], R3 ;  /* 0x00000003000075a7 */ /* 0x0022a400080011ff */
[----:B--2---:R-:W-:Y:S05]  /*9f10*/  @!P0 NANOSLEEP.SYNCS 0x989680 ;  /* 0x009896800000895d */ /* 0x004fea0003900000 */
[----:B------:R-:W2:Y:S02]  /*9f20*/  @!P0 SYNCS.PHASECHK.TRANS64 P0, [R0+URZ], R3 ;  /* 0x00000003000085a7 */ /* 0x000ea400080010ff */
[----:B--2---:R-:W-:Y:S05]  /*9f30*/  @!P0 BRA `(.L_x_198) ;  /* 0xfffffffc00f08947 */ /* 0x004fea000383ffff */
[----:B------:R-:W-:Y:S05]  /*9f40*/  BRA `(.L_x_199) ;  /* 0xffffff9400bc7947 */ /* 0x000fea000383ffff */
.L_x_51:
[----:B------:R-:W-:-:S07]  /*9f50*/  MOV R0, UR4 ;  /* 0x0000000400007c02 */ /* 0x000fce0008000f00 */
.L_x_200:
[----:B-1----:R1:W2:Y:S02]  /*9f60*/  SYNCS.PHASECHK.TRANS64.TRYWAIT P0, [R0+URZ], R3 ;  /* 0x00000003000075a7 */ /* 0x0022a400080011ff */
[----:B--2---:R-:W-:Y:S05]  /*9f70*/  @!P0 NANOSLEEP.SYNCS 0x989680 ;  /* 0x009896800000895d */ /* 0x004fea0003900000 */
[----:B------:R-:W2:Y:S02]  /*9f80*/  @!P0 SYNCS.PHASECHK.TRANS64 P0, [R0+URZ], R3 ;  /* 0x00000003000085a7 */ /* 0x000ea400080010ff */
[----:B--2---:R-:W-:Y:S05]  /*9f90*/  @!P0 BRA `(.L_x_200) ;  /* 0xfffffffc00f08947 */ /* 0x004fea000383ffff */
[----:B------:R-:W-:Y:S05]  /*9fa0*/  BRA `(.L_x_201) ;  /* 0xffffff9400c87947 */ /* 0x000fea000383ffff */
.L_x_52:
[----:B------:R-:W-:-:S07]  /*9fb0*/  MOV R0, UR4 ;  /* 0x0000000400007c02 */ /* 0x000fce0008000f00 */
.L_x_202:
[----:B-1----:R1:W2:Y:S02]  /*9fc0*/  SYNCS.PHASECHK.TRANS64.TRYWAIT P0, [R0+URZ], R3 ;  /* 0x00000003000075a7 */ /* 0x0022a400080011ff */
[----:B--2---:R-:W-:Y:S05]  /*9fd0*/  @!P0 NANOSLEEP.SYNCS 0x989680 ;  /* 0x009896800000895d */ /* 0x004fea0003900000 */
[----:B------:R-:W2:Y:S02]  /*9fe0*/  @!P0 SYNCS.PHASECHK.TRANS64 P0, [R0+URZ], R3 ;  /* 0x00000003000085a7 */ /* 0x000ea400080010ff */
[----:B--2---:R-:W-:Y:S05]  /*9ff0*/  @!P0 BRA `(.L_x_202) ;  /* 0xfffffffc00f08947 */ /* 0x004fea000383ffff */
[----:B------:R-:W-:Y:S05]  /*a000*/  BRA `(.L_x_203) ;  /* 0xffffff9400d47947 */ /* 0x000fea000383ffff */
.L_x_53:
[----:B------:R-:W-:-:S07]  /*a010*/  MOV R0, UR4 ;  /* 0x0000000400007c02 */ /* 0x000fce0008000f00 */
.L_x_204:
[----:B-1----:R1:W2:Y:S02]  /*a020*/  SYNCS.PHASECHK.TRANS64.TRYWAIT P0, [R0+URZ], R3 ;  /* 0x00000003000075a7 */ /* 0x0022a400080011ff */
[----:B--2---:R-:W-:Y:S05]  /*a030*/  @!P0 NANOSLEEP.SYNCS 0x989680 ;  /* 0x009896800000895d */ /* 0x004fea0003900000 */
[----:B------:R-:W2:Y:S02]  /*a040*/  @!P0 SYNCS.PHASECHK.TRANS64 P0, [R0+URZ], R3 ;  /* 0x00000003000085a7 */ /* 0x000ea400080010ff */
[----:B--2---:R-:W-:Y:S05]  /*a050*/  @!P0 BRA `(.L_x_204) ;  /* 0xfffffffc00f08947 */ /* 0x004fea000383ffff */
[----:B------:R-:W-:Y:S05]  /*a060*/  BRA `(.L_x_205) ;  /* 0xffffff9400e07947 */ /* 0x000fea000383ffff */
.L_x_54:
[----:B------:R-:W-:-:S07]  /*a070*/  MOV R0, UR4 ;  /* 0x0000000400007c02 */ /* 0x000fce0008000f00 */
.L_x_206:
[----:B-1----:R1:W2:Y:S02]  /*a080*/  SYNCS.PHASECHK.TRANS64.TRYWAIT P0, [R0+URZ], R3 ;  /* 0x00000003000075a7 */ /* 0x0022a400080011ff */
[----:B--2---:R-:W-:Y:S05]  /*a090*/  @!P0 NANOSLEEP.SYNCS 0x989680 ;  /* 0x009896800000895d */ /* 0x004fea0003900000 */
[----:B------:R-:W2:Y:S02]  /*a0a0*/  @!P0 SYNCS.PHASECHK.TRANS64 P0, [R0+URZ], R3 ;  /* 0x00000003000085a7 */ /* 0x000ea400080010ff */
[----:B--2---:R-:W-:Y:S05]  /*a0b0*/  @!P0 BRA `(.L_x_206) ;  /* 0xfffffffc00f08947 */ /* 0x004fea000383ffff */
[----:B------:R-:W-:Y:S05]  /*a0c0*/  BRA `(.L_x_207) ;  /* 0xffffff9400ec7947 */ /* 0x000fea000383ffff */
.L_x_55:
[----:B------:R-:W-:-:S07]  /*a0d0*/  MOV R0, UR4 ;  /* 0x0000000400007c02 */ /* 0x000fce0008000f00 */
.L_x_208:
[----:B-1----:R1:W2:Y:S02]  /*a0e0*/  SYNCS.PHASECHK.TRANS64.TRYWAIT P0, [R0+URZ], R3 ;  /* 0x00000003000075a7 */ /* 0x0022a400080011ff */
[----:B--2---:R-:W-:Y:S05]  /*a0f0*/  @!P0 NANOSLEEP.SYNCS 0x989680 ;  /* 0x009896800000895d */ /* 0x004fea0003900000 */
[----:B------:R-:W2:Y:S02]  /*a100*/  @!P0 SYNCS.PHASECHK.TRANS64 P0, [R0+URZ], R3 ;  /* 0x00000003000085a7 */ /* 0x000ea400080010ff */
[----:B--2---:R-:W-:Y:S05]  /*a110*/  @!P0 BRA `(.L_x_208) ;  /* 0xfffffffc00f08947 */ /* 0x004fea000383ffff */
[----:B------:R-:W-:Y:S05]  /*a120*/  BRA `(.L_x_209) ;  /* 0xffffff9400f87947 */ /* 0x000fea000383ffff */
.L_x_56:
[----:B------:R-:W-:-:S07]  /*a130*/  MOV R0, UR4 ;  /* 0x0000000400007c02 */ /* 0x000fce0008000f00 */
.L_x_210:
[----:B-1----:R1:W2:Y:S02]  /*a140*/  SYNCS.PHASECHK.TRANS64.TRYWAIT P0, [R0+URZ], R3 ;  /* 0x00000003000075a7 */ /* 0x0022a400080011ff */
[----:B--2---:R-:W-:Y:S05]  /*a150*/  @!P0 NANOSLEEP.SYNCS 0x989680 ;  /* 0x009896800000895d */ /* 0x004fea0003900000 */
[----:B------:R-:W2:Y:S02]  /*a160*/  @!P0 SYNCS.PHASECHK.TRANS64 P0, [R0+URZ], R3 ;  /* 0x00000003000085a7 */ /* 0x000ea400080010ff */
[----:B--2---:R-:W-:Y:S05]  /*a170*/  @!P0 BRA `(.L_x_210) ;  /* 0xfffffffc00f08947 */ /* 0x004fea000383ffff */
[----:B------:R-:W-:Y:S05]  /*a180*/  BRA `(.L_x_211) ;  /* 0xffffff9800047947 */ /* 0x000fea000383ffff */
.L_x_57:
[----:B------:R-:W-:-:S07]  /*a190*/  MOV R0, UR4 ;  /* 0x0000000400007c02 */ /* 0x000fce0008000f00 */
.L_x_212:
[----:B-1----:R1:W2:Y:S02]  /*a1a0*/  SYNCS.PHASECHK.TRANS64.TRYWAIT P0, [R0+URZ], R3 ;  /* 0x00000003000075a7 */ /* 0x0022a400080011ff */
[----:B--2---:R-:W-:Y:S05]  /*a1b0*/  @!P0 NANOSLEEP.SYNCS 0x989680 ;  /* 0x009896800000895d */ /* 0x004fea0003900000 */
[----:B------:R-:W2:Y:S02]  /*a1c0*/  @!P0 SYNCS.PHASECHK.TRANS64 P0, [R0+URZ], R3 ;  /* 0x00000003000085a7 */ /* 0x000ea400080010ff */
[----:B--2---:R-:W-:Y:S05]  /*a1d0*/  @!P0 BRA `(.L_x_212) ;  /* 0xfffffffc00f08947 */ /* 0x004fea000383ffff */
[----:B------:R-:W-:Y:S05]  /*a1e0*/  BRA `(.L_x_213) ;  /* 0xffffff9800107947 */ /* 0x000fea000383ffff */
.L_x_58:
[----:B------:R-:W-:-:S07]  /*a1f0*/  MOV R0, UR4 ;  /* 0x0000000400007c02 */ /* 0x000fce0008000f00 */
.L_x_214:
[----:B-1----:R1:W2:Y:S02]  /*a200*/  SYNCS.PHASECHK.TRANS64.TRYWAIT P0, [R0+URZ], R3 ;  /* 0x00000003000075a7 */ /* 0x0022a400080011ff */
[----:B--2---:R-:W-:Y:S05]  /*a210*/  @!P0 NANOSLEEP.SYNCS 0x989680 ;  /* 0x009896800000895d */ /* 0x004fea0003900000 */
[----:B------:R-:W2:Y:S02]  /*a220*/  @!P0 SYNCS.PHASECHK.TRANS64 P0, [R0+URZ], R3 ;  /* 0x00000003000085a7 */ /* 0x000ea400080010ff */
[----:B--2---:R-:W-:Y:S05]  /*a230*/  @!P0 BRA `(.L_x_214) ;  /* 0xfffffffc00f08947 */ /* 0x004fea000383ffff */
[----:B------:R-:W-:Y:S05]  /*a240*/  BRA `(.L_x_215) ;  /* 0xffffff98001c7947 */ /* 0x000fea000383ffff */
.L_x_59:
[----:B------:R-:W-:-:S07]  /*a250*/  MOV R0, UR4 ;  /* 0x0000000400007c02 */ /* 0x000fce0008000f00 */
.L_x_216:
[----:B-1----:R1:W2:Y:S02]  /*a260*/  SYNCS.PHASECHK.TRANS64.TRYWAIT P0, [R0+URZ], R3 ;  /* 0x00000003000075a7 */ /* 0x0022a400080011ff */
[----:B--2---:R-:W-:Y:S05]  /*a270*/  @!P0 NANOSLEEP.SYNCS 0x989680 ;  /* 0x009896800000895d */ /* 0x004fea0003900000 */
[----:B------:R-:W2:Y:S02]  /*a280*/  @!P0 SYNCS.PHASECHK.TRANS64 P0, [R0+URZ], R3 ;  /* 0x00000003000085a7 */ /* 0x000ea400080010ff */
[----:B--2---:R-:W-:Y:S05]  /*a290*/  @!P0 BRA `(.L_x_216) ;  /* 0xfffffffc00f08947 */ /* 0x004fea000383ffff */
[----:B------:R-:W-:Y:S05]  /*a2a0*/  BRA `(.L_x_217) ;  /* 0xffffff9800287947 */ /* 0x000fea000383ffff */
.L_x_60:
[----:B------:R-:W-:-:S07]  /*a2b0*/  MOV R0, UR4 ;  /* 0x0000000400007c02 */ /* 0x000fce0008000f00 */
.L_x_218:
[----:B-1----:R1:W2:Y:S02]  /*a2c0*/  SYNCS.PHASECHK.TRANS64.TRYWAIT P0, [R0+URZ], R3 ;  /* 0x00000003000075a7 */ /* 0x0022a400080011ff */
[----:B--2---:R-:W-:Y:S05]  /*a2d0*/  @!P0 NANOSLEEP.SYNCS 0x989680 ;  /* 0x009896800000895d */ /* 0x004fea0003900000 */
[----:B------:R-:W2:Y:S02]  /*a2e0*/  @!P0 SYNCS.PHASECHK.TRANS64 P0, [R0+URZ], R3 ;  /* 0x00000003000085a7 */ /* 0x000ea400080010ff */
[----:B--2---:R-:W-:Y:S05]  /*a2f0*/  @!P0 BRA `(.L_x_218) ;  /* 0xfffffffc00f08947 */ /* 0x004fea000383ffff */
[----:B------:R-:W-:Y:S05]  /*a300*/  BRA `(.L_x_219) ;  /* 0xffffff9800347947 */ /* 0x000fea000383ffff */
.L_x_61:
[----:B------:R-:W-:-:S07]  /*a310*/  MOV R0, UR4 ;  /* 0x0000000400007c02 */ /* 0x000fce0008000f00 */
.L_x_220:
[----:B-1----:R1:W2:Y:S02]  /*a320*/  SYNCS.PHASECHK.TRANS64.TRYWAIT P0, [R0+URZ], R3 ;  /* 0x00000003000075a7 */ /* 0x0022a400080011ff */
[----:B--2---:R-:W-:Y:S05]  /*a330*/  @!P0 NANOSLEEP.SYNCS 0x989680 ;  /* 0x009896800000895d */ /* 0x004fea0003900000 */
[----:B------:R-:W2:Y:S02]  /*a340*/  @!P0 SYNCS.PHASECHK.TRANS64 P0, [R0+URZ], R3 ;  /* 0x00000003000085a7 */ /* 0x000ea400080010ff */
[----:B--2---:R-:W-:Y:S05]  /*a350*/  @!P0 BRA `(.L_x_220) ;  /* 0xfffffffc00f08947 */ /* 0x004fea000383ffff */
[----:B------:R-:W-:Y:S05]  /*a360*/  BRA `(.L_x_221) ;  /* 0xffffff9800407947 */ /* 0x000fea000383ffff */
.L_x_62:
[----:B------:R-:W-:-:S07]  /*a370*/  MOV R0, UR4 ;  /* 0x0000000400007c02 */ /* 0x000fce0008000f00 */
.L_x_222:
[----:B-1----:R1:W2:Y:S02]  /*a380*/  SYNCS.PHASECHK.TRANS64.TRYWAIT P0, [R0+URZ], R3 ;  /* 0x00000003000075a7 */ /* 0x0022a400080011ff */
[----:B--2---:R-:W-:Y:S05]  /*a390*/  @!P0 NANOSLEEP.SYNCS 0x989680 ;  /* 0x009896800000895d */ /* 0x004fea0003900000 */
[----:B------:R-:W2:Y:S02]  /*a3a0*/  @!P0 SYNCS.PHASECHK.TRANS64 P0, [R0+URZ], R3 ;  /* 0x00000003000085a7 */ /* 0x000ea400080010ff */
[----:B--2---:R-:W-:Y:S05]  /*a3b0*/  @!P0 BRA `(.L_x_222) ;  /* 0xfffffffc00f08947 */ /* 0x004fea000383ffff */
[----:B------:R-:W-:Y:S05]  /*a3c0*/  BRA `(.L_x_223) ;  /* 0xffffff98004c7947 */ /* 0x000fea000383ffff */
.L_x_63:
[----:B------:R-:W-:-:S07]  /*a3d0*/  MOV R0, UR4 ;  /* 0x0000000400007c02 */ /* 0x000fce0008000f00 */
.L_x_224:
[----:B-1----:R1:W2:Y:S02]  /*a3e0*/  SYNCS.PHASECHK.TRANS64.TRYWAIT P0, [R0+URZ], R3 ;  /* 0x00000003000075a7 */ /* 0x0022a400080011ff */
[----:B--2---:R-:W-:Y:S05]  /*a3f0*/  @!P0 NANOSLEEP.SYNCS 0x989680 ;  /* 0x009896800000895d */ /* 0x004fea0003900000 */
[----:B------:R-:W2:Y:S02]  /*a400*/  @!P0 SYNCS.PHASECHK.TRANS64 P0, [R0+URZ], R3 ;  /* 0x00000003000085a7 */ /* 0x000ea400080010ff */
[----:B--2---:R-:W-:Y:S05]  /*a410*/  @!P0 BRA `(.L_x_224) ;  /* 0xfffffffc00f08947 */ /* 0x004fea000383ffff */
[----:B------:R-:W-:Y:S05]  /*a420*/  BRA `(.L_x_225) ;  /* 0xffffff9800587947 */ /* 0x000fea000383ffff */
.L_x_64:
[----:B------:R-:W-:-:S07]  /*a430*/  MOV R0, UR4 ;  /* 0x0000000400007c02 */ /* 0x000fce0008000f00 */
.L_x_226:
[----:B-1----:R1:W2:Y:S02]  /*a440*/  SYNCS.PHASECHK.TRANS64.TRYWAIT P0, [R0+URZ], R3 ;  /* 0x00000003000075a7 */ /* 0x0022a400080011ff */
[----:B--2---:R-:W-:Y:S05]  /*a450*/  @!P0 NANOSLEEP.SYNCS 0x989680 ;  /* 0x009896800000895d */ /* 0x004fea0003900000 */
[----:B------:R-:W2:Y:S02]  /*a460*/  @!P0 SYNCS.PHASECHK.TRANS64 P0, [R0+URZ], R3 ;  /* 0x00000003000085a7 */ /* 0x000ea400080010ff */
[----:B--2---:R-:W-:Y:S05]  /*a470*/  @!P0 BRA `(.L_x_226) ;  /* 0xfffffffc00f08947 */ /* 0x004fea000383ffff */
[----:B------:R-:W-:Y:S05]  /*a480*/  BRA `(.L_x_227) ;  /* 0xffffff9800647947 */ /* 0x000fea000383ffff */
.L_x_65:
[----:B------:R-:W-:-:S07]  /*a490*/  MOV R0, UR4 ;  /* 0x0000000400007c02 */ /* 0x000fce0008000f00 */
.L_x_228:
[----:B-1----:R1:W2:Y:S02]  /*a4a0*/  SYNCS.PHASECHK.TRANS64.TRYWAIT P0, [R0+URZ], R3 ;  /* 0x00000003000075a7 */ /* 0x0022a400080011ff */
[----:B--2---:R-:W-:Y:S05]  /*a4b0*/  @!P0 NANOSLEEP.SYNCS 0x989680 ;  /* 0x009896800000895d */ /* 0x004fea0003900000 */
[----:B------:R-:W2:Y:S02]  /*a4c0*/  @!P0 SYNCS.PHASECHK.TRANS64 P0, [R0+URZ], R3 ;  /* 0x00000003000085a7 */ /* 0x000ea400080010ff */
[----:B--2---:R-:W-:Y:S05]  /*a4d0*/  @!P0 BRA `(.L_x_228) ;  /* 0xfffffffc00f08947 */ /* 0x004fea000383ffff */
[----:B------:R-:W-:Y:S05]  /*a4e0*/  BRA `(.L_x_229) ;  /* 0xffffff9800707947 */ /* 0x000fea000383ffff */
.L_x_66:
[----:B------:R-:W-:-:S07]  /*a4f0*/  MOV R0, UR4 ;  /* 0x0000000400007c02 */ /* 0x000fce0008000f00 */
.L_x_230:
[----:B-1----:R1:W2:Y:S02]  /*a500*/  SYNCS.PHASECHK.TRANS64.TRYWAIT P0, [R0+URZ], R3 ;  /* 0x00000003000075a7 */ /* 0x0022a400080011ff */
[----:B--2---:R-:W-:Y:S05]  /*a510*/  @!P0 NANOSLEEP.SYNCS 0x989680 ;  /* 0x009896800000895d */ /* 0x004fea0003900000 */
[----:B------:R-:W2:Y:S02]  /*a520*/  @!P0 SYNCS.PHASECHK.TRANS64 P0, [R0+URZ], R3 ;  /* 0x00000003000085a7 */ /* 0x000ea400080010ff */
[----:B--2---:R-:W-:Y:S05]  /*a530*/  @!P0 BRA `(.L_x_230) ;  /* 0xfffffffc00f08947 */ /* 0x004fea000383ffff */
[----:B------:R-:W-:Y:S05]  /*a540*/  BRA `(.L_x_231) ;  /* 0xffffff98007c7947 */ /* 0x000fea000383ffff */
.L_x_67:
[----:B------:R-:W-:-:S07]  /*a550*/  MOV R0, UR4 ;  /* 0x0000000400007c02 */ /* 0x000fce0008000f00 */
.L_x_232:
[----:B-1----:R1:W2:Y:S02]  /*a560*/  SYNCS.PHASECHK.TRANS64.TRYWAIT P0, [R0+URZ], R3 ;  /* 0x00000003000075a7 */ /* 0x0022a400080011ff */
[----:B--2---:R-:W-:Y:S05]  /*a570*/  @!P0 NANOSLEEP.SYNCS 0x989680 ;  /* 0x009896800000895d */ /* 0x004fea0003900000 */
[----:B------:R-:W2:Y:S02]  /*a580*/  @!P0 SYNCS.PHASECHK.TRANS64 P0, [R0+URZ], R3 ;  /* 0x00000003000085a7 */ /* 0x000ea400080010ff */
[----:B--2---:R-:W-:Y:S05]  /*a590*/  @!P0 BRA `(.L_x_232) ;  /* 0xfffffffc00f08947 */ /* 0x004fea000383ffff */
[----:B------:R-:W-:Y:S05]  /*a5a0*/  BRA `(.L_x_233) ;  /* 0xffffff9800887947 */ /* 0x000fea000383ffff */
.L_x_68:
[----:B------:R-:W-:-:S07]  /*a5b0*/  MOV R0, UR4 ;  /* 0x0000000400007c02 */ /* 0x000fce0008000f00 */
.L_x_234:
[----:B-1----:R1:W2:Y:S02]  /*a5c0*/  SYNCS.PHASECHK.TRANS64.TRYWAIT P0, [R0+URZ], R3 ;  /* 0x00000003000075a7 */ /* 0x0022a400080011ff */
[----:B--2---:R-:W-:Y:S05]  /*a5d0*/  @!P0 NANOSLEEP.SYNCS 0x989680 ;  /* 0x009896800000895d */ /* 0x004fea0003900000 */
[----:B------:R-:W2:Y:S02]  /*a5e0*/  @!P0 SYNCS.PHASECHK.TRANS64 P0, [R0+URZ], R3 ;  /* 0x00000003000085a7 */ /* 0x000ea400080010ff */
[----:B--2---:R-:W-:Y:S05]  /*a5f0*/  @!P0 BRA `(.L_x_234) ;  /* 0xfffffffc00f08947 */ /* 0x004fea000383ffff */
[----:B------:R-:W-:Y:S05]  /*a600*/  BRA `(.L_x_235) ;  /* 0xffffff9800947947 */ /* 0x000fea000383ffff */
.L_x_69:
[----:B------:R-:W-:-:S07]  /*a610*/  MOV R0, UR4 ;  /* 0x0000000400007c02 */ /* 0x000fce0008000f00 */
.L_x_236:
[----:B-1----:R1:W2:Y:S02]  /*a620*/  SYNCS.PHASECHK.TRANS64.TRYWAIT P0, [R0+URZ], R3 ;  /* 0x00000003000075a7 */ /* 0x0022a400080011ff */
[----:B--2---:R-:W-:Y:S05]  /*a630*/  @!P0 NANOSLEEP.SYNCS 0x989680 ;  /* 0x009896800000895d */ /* 0x004fea0003900000 */
[----:B------:R-:W2:Y:S02]  /*a640*/  @!P0 SYNCS.PHASECHK.TRANS64 P0, [R0+URZ], R3 ;  /* 0x00000003000085a7 */ /* 0x000ea400080010ff */
[----:B--2---:R-:W-:Y:S05]  /*a650*/  @!P0 BRA `(.L_x_236) ;  /* 0xfffffffc00f08947 */ /* 0x004fea000383ffff */
[----:B------:R-:W-:Y:S05]  /*a660*/  BRA `(.L_x_237) ;  /* 0xffffff9800a07947 */ /* 0x000fea000383ffff */
.L_x_70:
[----:B------:R-:W-:-:S07]  /*a670*/  MOV R0, UR4 ;  /* 0x0000000400007c02 */ /* 0x000fce0008000f00 */
.L_x_238:
[----:B-1----:R1:W2:Y:S02]  /*a680*/  SYNCS.PHASECHK.TRANS64.TRYWAIT P0, [R0+URZ], R3 ;  /* 0x00000003000075a7 */ /* 0x0022a400080011ff */
[----:B--2---:R-:W-:Y:S05]  /*a690*/  @!P0 NANOSLEEP.SYNCS 0x989680 ;  /* 0x009896800000895d */ /* 0x004fea0003900000 */
[----:B------:R-:W2:Y:S02]  /*a6a0*/  @!P0 SYNCS.PHASECHK.TRANS64 P0, [R0+URZ], R3 ;  /* 0x00000003000085a7 */ /* 0x000ea400080010ff */
[----:B--2---:R-:W-:Y:S05]  /*a6b0*/  @!P0 BRA `(.L_x_238) ;  /* 0xfffffffc00f08947 */ /* 0x004fea000383ffff */
[----:B------:R-:W-:Y:S05]  /*a6c0*/  BRA `(.L_x_239) ;  /* 0xffffff9800ac7947 */ /* 0x000fea000383ffff */
.L_x_71:
[----:B------:R-:W-:-:S07]  /*a6d0*/  MOV R0, UR4 ;  /* 0x0000000400007c02 */ /* 0x000fce0008000f00 */
.L_x_240:
[----:B-1----:R1:W2:Y:S02]  /*a6e0*/  SYNCS.PHASECHK.TRANS64.TRYWAIT P0, [R0+URZ], R3 ;  /* 0x00000003000075a7 */ /* 0x0022a400080011ff */
[----:B--2---:R-:W-:Y:S05]  /*a6f0*/  @!P0 NANOSLEEP.SYNCS 0x989680 ;  /* 0x009896800000895d */ /* 0x004fea0003900000 */
[----:B------:R-:W2:Y:S02]  /*a700*/  @!P0 SYNCS.PHASECHK.TRANS64 P0, [R0+URZ], R3 ;  /* 0x00000003000085a7 */ /* 0x000ea400080010ff */
[----:B--2---:R-:W-:Y:S05]  /*a710*/  @!P0 BRA `(.L_x_240) ;  /* 0xfffffffc00f08947 */ /* 0x004fea000383ffff */
[----:B------:R-:W-:Y:S05]  /*a720*/  BRA `(.L_x_241) ;  /* 0xffffff9800b87947 */ /* 0x000fea000383ffff */
.L_x_72:
[----:B------:R-:W-:-:S07]  /*a730*/  MOV R0, UR4 ;  /* 0x0000000400007c02 */ /* 0x000fce0008000f00 */
.L_x_242:
[----:B-1----:R1:W2:Y:S02]  /*a740*/  SYNCS.PHASECHK.TRANS64.TRYWAIT P0, [R0+URZ], R3 ;  /* 0x00000003000075a7 */ /* 0x0022a400080011ff */
[----:B--2---:R-:W-:Y:S05]  /*a750*/  @!P0 NANOSLEEP.SYNCS 0x989680 ;  /* 0x009896800000895d */ /* 0x004fea0003900000 */
[----:B------:R-:W2:Y:S02]  /*a760*/  @!P0 SYNCS.PHASECHK.TRANS64 P0, [R0+URZ], R3 ;  /* 0x00000003000085a7 */ /* 0x000ea400080010ff */
[----:B--2---:R-:W-:Y:S05]  /*a770*/  @!P0 BRA `(.L_x_242) ;  /* 0xfffffffc00f08947 */ /* 0x004fea000383ffff */
[----:B------:R-:W-:Y:S05]  /*a780*/  BRA `(.L_x_243) ;  /* 0xffffff9800c47947 */ /* 0x000fea000383ffff */
.L_x_73:
[----:B------:R-:W-:-:S07]  /*a790*/  MOV R0, UR4 ;  /* 0x0000000400007c02 */ /* 0x000fce0008000f00 */
.L_x_244:
[----:B-1----:R1:W2:Y:S02]  /*a7a0*/  SYNCS.PHASECHK.TRANS64.TRYWAIT P0, [R0+URZ], R3 ;  /* 0x00000003000075a7 */ /* 0x0022a400080011ff */
[----:B--2---:R-:W-:Y:S05]  /*a7b0*/  @!P0 NANOSLEEP.SYNCS 0x989680 ;  /* 0x009896800000895d */ /* 0x004fea0003900000 */
[----:B------:R-:W2:Y:S02]  /*a7c0*/  @!P0 SYNCS.PHASECHK.TRANS64 P0, [R0+URZ], R3 ;  /* 0x00000003000085a7 */ /* 0x000ea400080010ff */
[----:B--2---:R-:W-:Y:S05]  /*a7d0*/  @!P0 BRA `(.L_x_244) ;  /* 0xfffffffc00f08947 */ /* 0x004fea000383ffff */
[----:B------:R-:W-:Y:S05]  /*a7e0*/  BRA `(.L_x_245) ;  /* 0xffffff9800d07947 */ /* 0x000fea000383ffff */
.L_x_74:
[----:B------:R-:W-:-:S07]  /*a7f0*/  MOV R0, UR4 ;  /* 0x0000000400007c02 */ /* 0x000fce0008000f00 */
.L_x_246:
[----:B-1----:R1:W2:Y:S02]  /*a800*/  SYNCS.PHASECHK.TRANS64.TRYWAIT P0, [R0+URZ], R3 ;  /* 0x00000003000075a7 */ /* 0x0022a400080011ff */
[----:B--2---:R-:W-:Y:S05]  /*a810*/  @!P0 NANOSLEEP.SYNCS 0x989680 ;  /* 0x009896800000895d */ /* 0x004fea0003900000 */
[----:B------:R-:W2:Y:S02]  /*a820*/  @!P0 SYNCS.PHASECHK.TRANS64 P0, [R0+URZ], R3 ;  /* 0x00000003000085a7 */ /* 0x000ea400080010ff */
[----:B--2---:R-:W-:Y:S05]  /*a830*/  @!P0 BRA `(.L_x_246) ;  /* 0xfffffffc00f08947 */ /* 0x004fea000383ffff */
[----:B------:R-:W-:Y:S05]  /*a840*/  BRA `(.L_x_247) ;  /* 0xffffff9800dc7947 */ /* 0x000fea000383ffff */
.L_x_75:
[----:B------:R-:W-:-:S07]  /*a850*/  MOV R0, UR4 ;  /* 0x0000000400007c02 */ /* 0x000fce0008000f00 */
.L_x_248:
[----:B-1----:R1:W2:Y:S02]  /*a860*/  SYNCS.PHASECHK.TRANS64.TRYWAIT P0, [R0+URZ], R3 ;  /* 0x00000003000075a7 */ /* 0x0022a400080011ff */
[----:B--2---:R-:W-:Y:S05]  /*a870*/  @!P0 NANOSLEEP.SYNCS 0x989680 ;  /* 0x009896800000895d */ /* 0x004fea0003900000 */
[----:B------:R-:W2:Y:S02]  /*a880*/  @!P0 SYNCS.PHASECHK.TRANS64 P0, [R0+URZ], R3 ;  /* 0x00000003000085a7 */ /* 0x000ea400080010ff */
[----:B--2---:R-:W-:Y:S05]  /*a890*/  @!P0 BRA `(.L_x_248) ;  /* 0xfffffffc00f08947 */ /* 0x004fea000383ffff */
[----:B------:R-:W-:Y:S05]  /*a8a0*/  BRA `(.L_x_249) ;  /* 0xffffff9800e87947 */ /* 0x000fea000383ffff */
.L_x_76:
[----:B------:R-:W-:-:S07]  /*a8b0*/  MOV R0, UR4 ;  /* 0x0000000400007c02 */ /* 0x000fce0008000f00 */
.L_x_250:
[----:B-1----:R1:W2:Y:S02]  /*a8c0*/  SYNCS.PHASECHK.TRANS64.TRYWAIT P0, [R0+URZ], R3 ;  /* 0x00000003000075a7 */ /* 0x0022a400080011ff */
[----:B--2---:R-:W-:Y:S05]  /*a8d0*/  @!P0 NANOSLEEP.SYNCS 0x989680 ;  /* 0x009896800000895d */ /* 0x004fea0003900000 */
[----:B------:R-:W2:Y:S02]  /*a8e0*/  @!P0 SYNCS.PHASECHK.TRANS64 P0, [R0+URZ], R3 ;  /* 0x00000003000085a7 */ /* 0x000ea400080010ff */
[----:B--2---:R-:W-:Y:S05]  /*a8f0*/  @!P0 BRA `(.L_x_250) ;  /* 0xfffffffc00f08947 */ /* 0x004fea000383ffff */
[----:B------:R-:W-:Y:S05]  /*a900*/  BRA `(.L_x_251) ;  /* 0xffffff9800f47947 */ /* 0x000fea000383ffff */
.L_x_77:
[----:B------:R-:W-:-:S07]  /*a910*/  MOV R0, UR4 ;  /* 0x0000000400007c02 */ /* 0x000fce0008000f00 */
.L_x_252:
[----:B-1----:R1:W2:Y:S02]  /*a920*/  SYNCS.PHASECHK.TRANS64.TRYWAIT P0, [R0+URZ], R3 ;  /* 0x00000003000075a7 */ /* 0x0022a400080011ff */
[----:B--2---:R-:W-:Y:S05]  /*a930*/  @!P0 NANOSLEEP.SYNCS 0x989680 ;  /* 0x009896800000895d */ /* 0x004fea0003900000 */
[----:B------:R-:W2:Y:S02]  /*a940*/  @!P0 SYNCS.PHASECHK.TRANS64 P0, [R0+URZ], R3 ;  /* 0x00000003000085a7 */ /* 0x000ea400080010ff */
[----:B--2---:R-:W-:Y:S05]  /*a950*/  @!P0 BRA `(.L_x_252) ;  /* 0xfffffffc00f08947 */ /* 0x004fea000383ffff */
[----:B------:R-:W-:Y:S05]  /*a960*/  BRA `(.L_x_253) ;  /* 0xffffff9c00007947 */ /* 0x000fea000383ffff */
.L_x_78:
[----:B------:R-:W-:-:S07]  /*a970*/  MOV R0, UR4 ;  /* 0x0000000400007c02 */ /* 0x000fce0008000f00 */
.L_x_254:
[----:B-1----:R1:W2:Y:S02]  /*a980*/  SYNCS.PHASECHK.TRANS64.TRYWAIT P0, [R0+URZ], R3 ;  /* 0x00000003000075a7 */ /* 0x0022a400080011ff */
[----:B--2---:R-:W-:Y:S05]  /*a990*/  @!P0 NANOSLEEP.SYNCS 0x989680 ;  /* 0x009896800000895d */ /* 0x004fea0003900000 */
[----:B------:R-:W2:Y:S02]  /*a9a0*/  @!P0 SYNCS.PHASECHK.TRANS64 P0, [R0+URZ], R3 ;  /* 0x00000003000085a7 */ /* 0x000ea400080010ff */
[----:B--2---:R-:W-:Y:S05]  /*a9b0*/  @!P0 BRA `(.L_x_254) ;  /* 0xfffffffc00f08947 */ /* 0x004fea000383ffff */
[----:B------:R-:W-:Y:S05]  /*a9c0*/  BRA `(.L_x_255) ;  /* 0xffffff9c000c7947 */ /* 0x000fea000383ffff */
.L_x_79:
[----:B------:R-:W-:-:S07]  /*a9d0*/  MOV R0, UR4 ;  /* 0x0000000400007c02 */ /* 0x000fce0008000f00 */
.L_x_256:
[----:B-1----:R1:W2:Y:S02]  /*a9e0*/  SYNCS.PHASECHK.TRANS64.TRYWAIT P0, [R0+URZ], R3 ;  /* 0x00000003000075a7 */ /* 0x0022a400080011ff */
[----:B--2---:R-:W-:Y:S05]  /*a9f0*/  @!P0 NANOSLEEP.SYNCS 0x989680 ;  /* 0x009896800000895d */ /* 0x004fea0003900000 */
[----:B------:R-:W2:Y:S02]  /*aa00*/  @!P0 SYNCS.PHASECHK.TRANS64 P0, [R0+URZ], R3 ;  /* 0x00000003000085a7 */ /* 0x000ea400080010ff */
[----:B--2---:R-:W-:Y:S05]  /*aa10*/  @!P0 BRA `(.L_x_256) ;  /* 0xfffffffc00f08947 */ /* 0x004fea000383ffff */
[----:B------:R-:W-:Y:S05]  /*aa20*/  BRA `(.L_x_257) ;  /* 0xffffff9c00187947 */ /* 0x000fea000383ffff */
.L_x_80:
[----:B------:R-:W-:-:S07]  /*aa30*/  MOV R0, UR4 ;  /* 0x0000000400007c02 */ /* 0x000fce0008000f00 */
.L_x_258:
[----:B-1----:R1:W2:Y:S02]  /*aa40*/  SYNCS.PHASECHK.TRANS64.TRYWAIT P0, [R0+URZ], R3 ;  /* 0x00000003000075a7 */ /* 0x0022a400080011ff */
[----:B--2---:R-:W-:Y:S05]  /*aa50*/  @!P0 NANOSLEEP.SYNCS 0x989680 ;  /* 0x009896800000895d */ /* 0x004fea0003900000 */
[----:B------:R-:W2:Y:S02]  /*aa60*/  @!P0 SYNCS.PHASECHK.TRANS64 P0, [R0+URZ], R3 ;  /* 0x00000003000085a7 */ /* 0x000ea400080010ff */
[----:B--2---:R-:W-:Y:S05]  /*aa70*/  @!P0 BRA `(.L_x_258) ;  /* 0xfffffffc00f08947 */ /* 0x004fea000383ffff */
[----:B------:R-:W-:Y:S05]  /*aa80*/  BRA `(.L_x_259) ;  /* 0xffffff9c00247947 */ /* 0x000fea000383ffff */
.L_x_81:
[----:B------:R-:W-:-:S07]  /*aa90*/  MOV R0, UR4 ;  /* 0x0000000400007c02 */ /* 0x000fce0008000f00 */
.L_x_260:
[----:B-1----:R1:W2:Y:S02]  /*aaa0*/  SYNCS.PHASECHK.TRANS64.TRYWAIT P0, [R0+URZ], R3 ;  /* 0x00000003000075a7 */ /* 0x0022a400080011ff */
[----:B--2---:R-:W-:Y:S05]  /*aab0*/  @!P0 NANOSLEEP.SYNCS 0x989680 ;  /* 0x009896800000895d */ /* 0x004fea0003900000 */
[----:B------:R-:W2:Y:S02]  /*aac0*/  @!P0 SYNCS.PHASECHK.TRANS64 P0, [R0+URZ], R3 ;  /* 0x00000003000085a7 */ /* 0x000ea400080010ff */
[----:B--2---:R-:W-:Y:S05]  /*aad0*/  @!P0 BRA `(.L_x_260) ;  /* 0xfffffffc00f08947 */ /* 0x004fea000383ffff */
[----:B------:R-:W-:Y:S05]  /*aae0*/  BRA `(.L_x_261) ;  /* 0xffffff9c00307947 */ /* 0x000fea000383ffff */
.L_x_82:
[----:B------:R-:W-:-:S07]  /*aaf0*/  MOV R0, UR4 ;  /* 0x0000000400007c02 */ /* 0x000fce0008000f00 */
.L_x_262:
[----:B-1----:R1:W2:Y:S02]  /*ab00*/  SYNCS.PHASECHK.TRANS64.TRYWAIT P0, [R0+URZ], R3 ;  /* 0x00000003000075a7 */ /* 0x0022a400080011ff */
[----:B--2---:R-:W-:Y:S05]  /*ab10*/  @!P0 NANOSLEEP.SYNCS 0x989680 ;  /* 0x009896800000895d */ /* 0x004fea0003900000 */
[----:B------:R-:W2:Y:S02]  /*ab20*/  @!P0 SYNCS.PHASECHK.TRANS64 P0, [R0+URZ], R3 ;  /* 0x00000003000085a7 */ /* 0x000ea400080010ff */
[----:B--2---:R-:W-:Y:S05]  /*ab30*/  @!P0 BRA `(.L_x_262) ;  /* 0xfffffffc00f08947 */ /* 0x004fea000383ffff */
[----:B------:R-:W-:Y:S05]  /*ab40*/  BRA `(.L_x_263) ;  /* 0xffffff9c003c7947 */ /* 0x000fea000383ffff */
.L_x_83:
[----:B------:R-:W-:-:S07]  /*ab50*/  MOV R0, UR4 ;  /* 0x0000000400007c02 */ /* 0x000fce0008000f00 */
.L_x_264:
[----:B-1----:R1:W2:Y:S02]  /*ab60*/  SYNCS.PHASECHK.TRANS64.TRYWAIT P0, [R0+URZ], R3 ;  /* 0x00000003000075a7 */ /* 0x0022a400080011ff */
[----:B--2---:R-:W-:Y:S05]  /*ab70*/  @!P0 NANOSLEEP.SYNCS 0x989680 ;  /* 0x009896800000895d */ /* 0x004fea0003900000 */
[----:B------:R-:W2:Y:S02]  /*ab80*/  @!P0 SYNCS.PHASECHK.TRANS64 P0, [R0+URZ], R3 ;  /* 0x00000003000085a7 */ /* 0x000ea400080010ff */
[----:B--2---:R-:W-:Y:S05]  /*ab90*/  @!P0 BRA `(.L_x_264) ;  /* 0xfffffffc00f08947 */ /* 0x004fea000383ffff */
[----:B------:R-:W-:Y:S05]  /*aba0*/  BRA `(.L_x_265) ;  /* 0xffffff9c00487947 */ /* 0x000fea000383ffff */
.L_x_84:
[----:B------:R-:W-:-:S07]  /*abb0*/  MOV R0, UR4 ;  /* 0x0000000400007c02 */ /* 0x000fce0008000f00 */
.L_x_266:
[----:B-1----:R1:W2:Y:S02]  /*abc0*/  SYNCS.PHASECHK.TRANS64.TRYWAIT P0, [R0+URZ], R3 ;  /* 0x00000003000075a7 */ /* 0x0022a400080011ff */
[----:B--2---:R-:W-:Y:S05]  /*abd0*/  @!P0 NANOSLEEP.SYNCS 0x989680 ;  /* 0x009896800000895d */ /* 0x004fea0003900000 */
[----:B------:R-:W2:Y:S02]  /*abe0*/  @!P0 SYNCS.PHASECHK.TRANS64 P0, [R0+URZ], R3 ;  /* 0x00000003000085a7 */ /* 0x000ea400080010ff */
[----:B--2---:R-:W-:Y:S05]  /*abf0*/  @!P0 BRA `(.L_x_266) ;  /* 0xfffffffc00f08947 */ /* 0x004fea000383ffff */
[----:B------:R-:W-:Y:S05]  /*ac00*/  BRA `(.L_x_267) ;  /* 0xffffff9c00547947 */ /* 0x000fea000383ffff */
.L_x_85:
[----:B------:R-:W-:-:S07]  /*ac10*/  MOV R0, UR4 ;  /* 0x0000000400007c02 */ /* 0x000fce0008000f00 */
.L_x_268:
[----:B-1----:R1:W2:Y:S02]  /*ac20*/  SYNCS.PHASECHK.TRANS64.TRYWAIT P0, [R0+URZ], R3 ;  /* 0x00000003000075a7 */ /* 0x0022a400080011ff */
[----:B--2---:R-:W-:Y:S05]  /*ac30*/  @!P0 NANOSLEEP.SYNCS 0x989680 ;  /* 0x009896800000895d */ /* 0x004fea0003900000 */
[----:B------:R-:W2:Y:S02]  /*ac40*/  @!P0 SYNCS.PHASECHK.TRANS64 P0, [R0+URZ], R3 ;  /* 0x00000003000085a7 */ /* 0x000ea400080010ff */
[----:B--2---:R-:W-:Y:S05]  /*ac50*/  @!P0 BRA `(.L_x_268) ;  /* 0xfffffffc00f08947 */ /* 0x004fea000383ffff */
[----:B------:R-:W-:Y:S05]  /*ac60*/  BRA `(.L_x_269) ;  /* 0xffffff9c00607947 */ /* 0x000fea000383ffff */
.L_x_86:
[----:B------:R-:W-:-:S07]  /*ac70*/  MOV R0, UR4 ;  /* 0x0000000400007c02 */ /* 0x000fce0008000f00 */
.L_x_270:
[----:B-1----:R1:W2:Y:S02]  /*ac80*/  SYNCS.PHASECHK.TRANS64.TRYWAIT P0, [R0+URZ], R3 ;  /* 0x00000003000075a7 */ /* 0x0022a400080011ff */
[----:B--2---:R-:W-:Y:S05]  /*ac90*/  @!P0 NANOSLEEP.SYNCS 0x989680 ;  /* 0x009896800000895d */ /* 0x004fea0003900000 */
[----:B------:R-:W2:Y:S02]  /*aca0*/  @!P0 SYNCS.PHASECHK.TRANS64 P0, [R0+URZ], R3 ;  /* 0x00000003000085a7 */ /* 0x000ea400080010ff */
[----:B--2---:R-:W-:Y:S05]  /*acb0*/  @!P0 BRA `(.L_x_270) ;  /* 0xfffffffc00f08947 */ /* 0x004fea000383ffff */
[----:B------:R-:W-:Y:S05]  /*acc0*/  BRA `(.L_x_271) ;  /* 0xffffff9c006c7947 */ /* 0x000fea000383ffff */
.L_x_87:
[----:B------:R-:W-:-:S07]  /*acd0*/  MOV R0, UR4 ;  /* 0x0000000400007c02 */ /* 0x000fce0008000f00 */
.L_x_272:
[----:B-1----:R1:W2:Y:S02]  /*ace0*/  SYNCS.PHASECHK.TRANS64.TRYWAIT P0, [R0+URZ], R3 ;  /* 0x00000003000075a7 */ /* 0x0022a400080011ff */
[----:B--2---:R-:W-:Y:S05]  /*acf0*/  @!P0 NANOSLEEP.SYNCS 0x989680 ;  /* 0x009896800000895d */ /* 0x004fea0003900000 */
[----:B------:R-:W2:Y:S02]  /*ad00*/  @!P0 SYNCS.PHASECHK.TRANS64 P0, [R0+URZ], R3 ;  /* 0x00000003000085a7 */ /* 0x000ea400080010ff */
[----:B--2---:R-:W-:Y:S05]  /*ad10*/  @!P0 BRA `(.L_x_272) ;  /* 0xfffffffc00f08947 */ /* 0x004fea000383ffff */
[----:B------:R-:W-:Y:S05]  /*ad20*/  BRA `(.L_x_273) ;  /* 0xffffff9c00787947 */ /* 0x000fea000383ffff */
.L_x_88:
[----:B------:R-:W-:-:S07]  /*ad30*/  MOV R0, UR4 ;  /* 0x0000000400007c02 */ /* 0x000fce0008000f00 */
.L_x_274:
[----:B-1----:R1:W2:Y:S02]  /*ad40*/  SYNCS.PHASECHK.TRANS64.TRYWAIT P0, [R0+URZ], R3 ;  /* 0x00000003000075a7 */ /* 0x0022a400080011ff */
[----:B--2---:R-:W-:Y:S05]  /*ad50*/  @!P0 NANOSLEEP.SYNCS 0x989680 ;  /* 0x009896800000895d */ /* 0x004fea0003900000 */
[----:B------:R-:W2:Y:S02]  /*ad60*/  @!P0 SYNCS.PHASECHK.TRANS64 P0, [R0+URZ], R3 ;  /* 0x00000003000085a7 */ /* 0x000ea400080010ff */
[----:B--2---:R-:W-:Y:S05]  /*ad70*/  @!P0 BRA `(.L_x_274) ;  /* 0xfffffffc00f08947 */ /* 0x004fea000383ffff */
[----:B------:R-:W-:Y:S05]  /*ad80*/  BRA `(.L_x_275) ;  /* 0xffffff9c00847947 */ /* 0x000fea000383ffff */
.L_x_89:
[----:B------:R-:W-:-:S07]  /*ad90*/  MOV R0, UR4 ;  /* 0x0000000400007c02 */ /* 0x000fce0008000f00 */
.L_x_276:
[----:B-1----:R1:W2:Y:S02]  /*ada0*/  SYNCS.PHASECHK.TRANS64.TRYWAIT P0, [R0+URZ], R3 ;  /* 0x00000003000075a7 */ /* 0x0022a400080011ff */
[----:B--2---:R-:W-:Y:S05]  /*adb0*/  @!P0 NANOSLEEP.SYNCS 0x989680 ;  /* 0x009896800000895d */ /* 0x004fea0003900000 */
[----:B------:R-:W2:Y:S02]  /*adc0*/  @!P0 SYNCS.PHASECHK.TRANS64 P0, [R0+URZ], R3 ;  /* 0x00000003000085a7 */ /* 0x000ea400080010ff */
[----:B--2---:R-:W-:Y:S05]  /*add0*/  @!P0 BRA `(.L_x_276) ;  /* 0xfffffffc00f08947 */ /* 0x004fea000383ffff */
[----:B------:R-:W-:Y:S05]  /*ade0*/  BRA `(.L_x_277) ;  /* 0xffffff9c00907947 */ /* 0x000fea000383ffff */
.L_x_90:
[----:B------:R-:W-:-:S07]  /*adf0*/  MOV R0, UR4 ;  /* 0x0000000400007c02 */ /* 0x000fce0008000f00 */
.L_x_278:
[----:B-1----:R1:W2:Y:S02]  /*ae00*/  SYNCS.PHASECHK.TRANS64.TRYWAIT P0, [R0+URZ], R3 ;  /* 0x00000003000075a7 */ /* 0x0022a400080011ff */
[----:B--2---:R-:W-:Y:S05]  /*ae10*/  @!P0 NANOSLEEP.SYNCS 0x989680 ;  /* 0x009896800000895d */ /* 0x004fea0003900000 */
[----:B------:R-:W2:Y:S02]  /*ae20*/  @!P0 SYNCS.PHASECHK.TRANS64 P0, [R0+URZ], R3 ;  /* 0x00000003000085a7 */ /* 0x000ea400080010ff */
[----:B--2---:R-:W-:Y:S05]  /*ae30*/  @!P0 BRA `(.L_x_278) ;  /* 0xfffffffc00f08947 */ /* 0x004fea000383ffff */
[----:B------:R-:W-:Y:S05]  /*ae40*/  BRA `(.L_x_279) ;  /* 0xffffff9c009c7947 */ /* 0x000fea000383ffff */
.L_x_91:
[----:B------:R-:W-:-:S07]  /*ae50*/  MOV R0, UR4 ;  /* 0x0000000400007c02 */ /* 0x000fce0008000f00 */
.L_x_280:
[----:B-1----:R1:W2:Y:S02]  /*ae60*/  SYNCS.PHASECHK.TRANS64.TRYWAIT P0, [R0+URZ], R3 ;  /* 0x00000003000075a7 */ /* 0x0022a400080011ff */
[----:B--2---:R-:W-:Y:S05]  /*ae70*/  @!P0 NANOSLEEP.SYNCS 0x989680 ;  /* 0x009896800000895d */ /* 0x004fea0003900000 */
[----:B------:R-:W2:Y:S02]  /*ae80*/  @!P0 SYNCS.PHASECHK.TRANS64 P0, [R0+URZ], R3 ;  /* 0x00000003000085a7 */ /* 0x000ea400080010ff */
[----:B--2---:R-:W-:Y:S05]  /*ae90*/  @!P0 BRA `(.L_x_280) ;  /* 0xfffffffc00f08947 */ /* 0x004fea000383ffff */
[----:B------:R-:W-:Y:S05]  /*aea0*/  BRA `(.L_x_281) ;  /* 0xffffff9c00a87947 */ /* 0x000fea000383ffff */
.L_x_92:
[----:B------:R-:W-:-:S07]  /*aeb0*/  MOV R0, UR4 ;  /* 0x0000000400007c02 */ /* 0x000fce0008000f00 */
.L_x_282:
[----:B-1----:R1:W2:Y:S02]  /*aec0*/  SYNCS.PHASECHK.TRANS64.TRYWAIT P0, [R0+URZ], R3 ;  /* 0x00000003000075a7 */ /* 0x0022a400080011ff */
[----:B--2---:R-:W-:Y:S05]  /*aed0*/  @!P0 NANOSLEEP.SYNCS 0x989680 ;  /* 0x009896800000895d */ /* 0x004fea0003900000 */
[----:B------:R-:W2:Y:S02]  /*aee0*/  @!P0 SYNCS.PHASECHK.TRANS64 P0, [R0+URZ], R3 ;  /* 0x00000003000085a7 */ /* 0x000ea400080010ff */
[----:B--2---:R-:W-:Y:S05]  /*aef0*/  @!P0 BRA `(.L_x_282) ;  /* 0xfffffffc00f08947 */ /* 0x004fea000383ffff */
[----:B------:R-:W-:Y:S05]  /*af00*/  BRA `(.L_x_283) ;  /* 0xffffff9c00b47947 */ /* 0x000fea000383ffff */
.L_x_93:
[----:B------:R-:W-:-:S07]  /*af10*/  MOV R0, UR4 ;  /* 0x0000000400007c02 */ /* 0x000fce0008000f00 */
.L_x_284:
[----:B-1----:R1:W2:Y:S02]  /*af20*/  SYNCS.PHASECHK.TRANS64.TRYWAIT P0, [R0+URZ], R3 ;  /* 0x00000003000075a7 */ /* 0x0022a400080011ff */
[----:B--2---:R-:W-:Y:S05]  /*af30*/  @!P0 NANOSLEEP.SYNCS 0x989680 ;  /* 0x009896800000895d */ /* 0x004fea0003900000 */
[----:B------:R-:W2:Y:S02]  /*af40*/  @!P0 SYNCS.PHASECHK.TRANS64 P0, [R0+URZ], R3 ;  /* 0x00000003000085a7 */ /* 0x000ea400080010ff */
[----:B--2---:R-:W-:Y:S05]  /*af50*/  @!P0 BRA `(.L_x_284) ;  /* 0xfffffffc00f08947 */ /* 0x004fea000383ffff */
[----:B------:R-:W-:Y:S05]  /*af60*/  BRA `(.L_x_285) ;  /* 0xffffff9c00c07947 */ /* 0x000fea000383ffff */
.L_x_94:
[----:B------:R-:W-:-:S07]  /*af70*/  MOV R0, UR4 ;  /* 0x0000000400007c02 */ /* 0x000fce0008000f00 */
.L_x_286:
[----:B-1----:R1:W2:Y:S02]  /*af80*/  SYNCS.PHASECHK.TRANS64.TRYWAIT P0, [R0+URZ], R3 ;  /* 0x00000003000075a7 */ /* 0x0022a400080011ff */
[----:B--2---:R-:W-:Y:S05]  /*af90*/  @!P0 NANOSLEEP.SYNCS 0x989680 ;  /* 0x009896800000895d */ /* 0x004fea0003900000 */
[----:B------:R-:W2:Y:S02]  /*afa0*/  @!P0 SYNCS.PHASECHK.TRANS64 P0, [R0+URZ], R3 ;  /* 0x00000003000085a7 */ /* 0x000ea400080010ff */
[----:B--2---:R-:W-:Y:S05]  /*afb0*/  @!P0 BRA `(.L_x_286) ;  /* 0xfffffffc00f08947 */ /* 0x004fea000383ffff */
[----:B------:R-:W-:Y:S05]  /*afc0*/  BRA `(.L_x_287) ;  /* 0xffffff9c00cc7947 */ /* 0x000fea000383ffff */
.L_x_95:
[----:B------:R-:W-:-:S07]  /*afd0*/  MOV R0, UR4 ;  /* 0x0000000400007c02 */ /* 0x000fce0008000f00 */
.L_x_288:
[----:B-1----:R1:W2:Y:S02]  /*afe0*/  SYNCS.PHASECHK.TRANS64.TRYWAIT P0, [R0+URZ], R3 ;  /* 0x00000003000075a7 */ /* 0x0022a400080011ff */
[----:B--2---:R-:W-:Y:S05]  /*aff0*/  @!P0 NANOSLEEP.SYNCS 0x989680 ;  /* 0x009896800000895d */ /* 0x004fea0003900000 */
[----:B------:R-:W2:Y:S02]  /*b000*/  @!P0 SYNCS.PHASECHK.TRANS64 P0, [R0+URZ], R3 ;  /* 0x00000003000085a7 */ /* 0x000ea400080010ff */
[----:B--2---:R-:W-:Y:S05]  /*b010*/  @!P0 BRA `(.L_x_288) ;  /* 0xfffffffc00f08947 */ /* 0x004fea000383ffff */
[----:B------:R-:W-:Y:S05]  /*b020*/  BRA `(.L_x_289) ;  /* 0xffffff9c00d87947 */ /* 0x000fea000383ffff */
.L_x_96:
[----:B------:R-:W-:-:S07]  /*b030*/  MOV R0, UR4 ;  /* 0x0000000400007c02 */ /* 0x000fce0008000f00 */
.L_x_290:
[----:B-1----:R1:W2:Y:S02]  /*b040*/  SYNCS.PHASECHK.TRANS64.TRYWAIT P0, [R0+URZ], R3 ;  /* 0x00000003000075a7 */ /* 0x0022a400080011ff */
[----:B--2---:R-:W-:Y:S05]  /*b050*/  @!P0 NANOSLEEP.SYNCS 0x989680 ;  /* 0x009896800000895d */ /* 0x004fea0003900000 */
[----:B------:R-:W2:Y:S02]  /*b060*/  @!P0 SYNCS.PHASECHK.TRANS64 P0, [R0+URZ], R3 ;  /* 0x00000003000085a7 */ /* 0x000ea400080010ff */
[----:B--2---:R-:W-:Y:S05]  /*b070*/  @!P0 BRA `(.L_x_290) ;  /* 0xfffffffc00f08947 */ /* 0x004fea000383ffff */
[----:B------:R-:W-:Y:S05]  /*b080*/  BRA `(.L_x_291) ;  /* 0xffffff9c00e47947 */ /* 0x000fea000383ffff */
.L_x_97:
[----:B------:R-:W-:-:S07]  /*b090*/  MOV R0, UR4 ;  /* 0x0000000400007c02 */ /* 0x000fce0008000f00 */
.L_x_292:
[----:B-1----:R1:W2:Y:S02]  /*b0a0*/  SYNCS.PHASECHK.TRANS64.TRYWAIT P0, [R0+URZ], R3 ;  /* 0x00000003000075a7 */ /* 0x0022a400080011ff */
[----:B--2---:R-:W-:Y:S05]  /*b0b0*/  @!P0 NANOSLEEP.SYNCS 0x989680 ;  /* 0x009896800000895d */ /* 0x004fea0003900000 */
[----:B------:R-:W2:Y:S02]  /*b0c0*/  @!P0 SYNCS.PHASECHK.TRANS64 P0, [R0+URZ], R3 ;  /* 0x00000003000085a7 */ /* 0x000ea400080010ff */
[----:B--2---:R-:W-:Y:S05]  /*b0d0*/  @!P0 BRA `(.L_x_292) ;  /* 0xfffffffc00f08947 */ /* 0x004fea000383ffff */
[----:B------:R-:W-:Y:S05]  /*b0e0*/  BRA `(.L_x_293) ;  /* 0xffffff9c00f07947 */ /* 0x000fea000383ffff */
.L_x_98:
[----:B------:R-:W-:-:S07]  /*b0f0*/  MOV R0, UR4 ;  /* 0x0000000400007c02 */ /* 0x000fce0008000f00 */
.L_x_294:
[----:B-1----:R1:W2:Y:S02]  /*b100*/  SYNCS.PHASECHK.TRANS64.TRYWAIT P0, [R0+URZ], R3 ;  /* 0x00000003000075a7 */ /* 0x0022a400080011ff */
[----:B--2---:R-:W-:Y:S05]  /*b110*/  @!P0 NANOSLEEP.SYNCS 0x989680 ;  /* 0x009896800000895d */ /* 0x004fea0003900000 */
[----:B------:R-:W2:Y:S02]  /*b120*/  @!P0 SYNCS.PHASECHK.TRANS64 P0, [R0+URZ], R3 ;  /* 0x00000003000085a7 */ /* 0x000ea400080010ff */
[----:B--2---:R-:W-:Y:S05]  /*b130*/  @!P0 BRA `(.L_x_294) ;  /* 0xfffffffc00f08947 */ /* 0x004fea000383ffff */
[----:B------:R-:W-:Y:S05]  /*b140*/  BRA `(.L_x_295) ;  /* 0xffffff9c00fc7947 */ /* 0x000fea000383ffff */
.L_x_99:
[----:B------:R-:W-:-:S07]  /*b150*/  MOV R0, UR4 ;  /* 0x0000000400007c02 */ /* 0x000fce0008000f00 */
.L_x_296:
[----:B-1----:R1:W2:Y:S02]  /*b160*/  SYNCS.PHASECHK.TRANS64.TRYWAIT P0, [R0+URZ], R3 ;  /* 0x00000003000075a7 */ /* 0x0022a400080011ff */
[----:B--2---:R-:W-:Y:S05]  /*b170*/  @!P0 NANOSLEEP.SYNCS 0x989680 ;  /* 0x009896800000895d */ /* 0x004fea0003900000 */
[----:B------:R-:W2:Y:S02]  /*b180*/  @!P0 SYNCS.PHASECHK.TRANS64 P0, [R0+URZ], R3 ;  /* 0x00000003000085a7 */ /* 0x000ea400080010ff */
[----:B--2---:R-:W-:Y:S05]  /*b190*/  @!P0 BRA `(.L_x_296) ;  /* 0xfffffffc00f08947 */ /* 0x004fea000383ffff */
[----:B------:R-:W-:Y:S05]  /*b1a0*/  BRA `(.L_x_297) ;  /* 0xffffffa000087947 */ /* 0x000fea000383ffff */
.L_x_100:
[----:B------:R-:W-:-:S07]  /*b1b0*/  MOV R0, UR4 ;  /* 0x0000000400007c02 */ /* 0x000fce0008000f00 */
.L_x_298:
[----:B-1----:R1:W2:Y:S02]  /*b1c0*/  SYNCS.PHASECHK.TRANS64.TRYWAIT P0, [R0+URZ], R3 ;  /* 0x00000003000075a7 */ /* 0x0022a400080011ff */
[----:B--2---:R-:W-:Y:S05]  /*b1d0*/  @!P0 NANOSLEEP.SYNCS 0x989680 ;  /* 0x009896800000895d */ /* 0x004fea0003900000 */
[----:B------:R-:W2:Y:S02]  /*b1e0*/  @!P0 SYNCS.PHASECHK.TRANS64 P0, [R0+URZ], R3 ;  /* 0x00000003000085a7 */ /* 0x000ea400080010ff */
[----:B--2---:R-:W-:Y:S05]  /*b1f0*/  @!P0 BRA `(.L_x_298) ;  /* 0xfffffffc00f08947 */ /* 0x004fea000383ffff */
[----:B------:R-:W-:Y:S05]  /*b200*/  BRA `(.L_x_299) ;  /* 0xffffffa000147947 */ /* 0x000fea000383ffff */
.L_x_101:
[----:B------:R-:W-:-:S07]  /*b210*/  MOV R0, UR4 ;  /* 0x0000000400007c02 */ /* 0x000fce0008000f00 */
.L_x_300:
[----:B-1----:R1:W2:Y:S02]  /*b220*/  SYNCS.PHASECHK.TRANS64.TRYWAIT P0, [R0+URZ], R3 ;  /* 0x00000003000075a7 */ /* 0x0022a400080011ff */
[----:B--2---:R-:W-:Y:S05]  /*b230*/  @!P0 NANOSLEEP.SYNCS 0x989680 ;  /* 0x009896800000895d */ /* 0x004fea0003900000 */
[----:B------:R-:W2:Y:S02]  /*b240*/  @!P0 SYNCS.PHASECHK.TRANS64 P0, [R0+URZ], R3 ;  /* 0x00000003000085a7 */ /* 0x000ea400080010ff */
[----:B--2---:R-:W-:Y:S05]  /*b250*/  @!P0 BRA `(.L_x_300) ;  /* 0xfffffffc00f08947 */ /* 0x004fea000383ffff */
[----:B------:R-:W-:Y:S05]  /*b260*/  BRA `(.L_x_301) ;  /* 0xffffffa000207947 */ /* 0x000fea000383ffff */
.L_x_102:
[----:B------:R-:W-:-:S07]  /*b270*/  MOV R0, UR4 ;  /* 0x0000000400007c02 */ /* 0x000fce0008000f00 */
.L_x_302:
[----:B-1----:R1:W2:Y:S02]  /*b280*/  SYNCS.PHASECHK.TRANS64.TRYWAIT P0, [R0+URZ], R3 ;  /* 0x00000003000075a7 */ /* 0x0022a400080011ff */
[----:B--2---:R-:W-:Y:S05]  /*b290*/  @!P0 NANOSLEEP.SYNCS 0x989680 ;  /* 0x009896800000895d */ /* 0x004fea0003900000 */
[----:B------:R-:W2:Y:S02]  /*b2a0*/  @!P0 SYNCS.PHASECHK.TRANS64 P0, [R0+URZ], R3 ;  /* 0x00000003000085a7 */ /* 0x000ea400080010ff */
[----:B--2---:R-:W-:Y:S05]  /*b2b0*/  @!P0 BRA `(.L_x_302) ;  /* 0xfffffffc00f08947 */ /* 0x004fea000383ffff */
[----:B------:R-:W-:Y:S05]  /*b2c0*/  BRA `(.L_x_303) ;  /* 0xffffffa0002c7947 */ /* 0x000fea000383ffff */
.L_x_103:
[----:B------:R-:W-:-:S07]  /*b2d0*/  MOV R0, UR4 ;  /* 0x0000000400007c02 */ /* 0x000fce0008000f00 */
.L_x_304:
[----:B-1----:R1:W2:Y:S02]  /*b2e0*/  SYNCS.PHASECHK.TRANS64.TRYWAIT P0, [R0+URZ], R3 ;  /* 0x00000003000075a7 */ /* 0x0022a400080011ff */
[----:B--2---:R-:W-:Y:S05]  /*b2f0*/  @!P0 NANOSLEEP.SYNCS 0x989680 ;  /* 0x009896800000895d */ /* 0x004fea0003900000 */
[----:B------:R-:W2:Y:S02]  /*b300*/  @!P0 SYNCS.PHASECHK.TRANS64 P0, [R0+URZ], R3 ;  /* 0x00000003000085a7 */ /* 0x000ea400080010ff */
[----:B--2---:R-:W-:Y:S05]  /*b310*/  @!P0 BRA `(.L_x_304) ;  /* 0xfffffffc00f08947 */ /* 0x004fea000383ffff */
[----:B------:R-:W-:Y:S05]  /*b320*/  BRA `(.L_x_305) ;  /* 0xffffffa000387947 */ /* 0x000fea000383ffff */
.L_x_104:
[----:B------:R-:W-:-:S07]  /*b330*/  MOV R0, UR4 ;  /* 0x0000000400007c02 */ /* 0x000fce0008000f00 */
.L_x_306:
[----:B-1----:R1:W2:Y:S02]  /*b340*/  SYNCS.PHASECHK.TRANS64.TRYWAIT P0, [R0+URZ], R3 ;  /* 0x00000003000075a7 */ /* 0x0022a400080011ff */
[----:B--2---:R-:W-:Y:S05]  /*b350*/  @!P0 NANOSLEEP.SYNCS 0x989680 ;  /* 0x009896800000895d */ /* 0x004fea0003900000 */
[----:B------:R-:W2:Y:S02]  /*b360*/  @!P0 SYNCS.PHASECHK.TRANS64 P0, [R0+URZ], R3 ;  /* 0x00000003000085a7 */ /* 0x000ea400080010ff */
[----:B--2---:R-:W-:Y:S05]  /*b370*/  @!P0 BRA `(.L_x_306) ;  /* 0xfffffffc00f08947 */ /* 0x004fea000383ffff */
[----:B------:R-:W-:Y:S05]  /*b380*/  BRA `(.L_x_307) ;  /* 0xffffffa000447947 */ /* 0x000fea000383ffff */
.L_x_105:
[----:B------:R-:W-:-:S07]  /*b390*/  MOV R0, UR4 ;  /* 0x0000000400007c02 */ /* 0x000fce0008000f00 */
.L_x_308:
[----:B-1----:R1:W2:Y:S02]  /*b3a0*/  SYNCS.PHASECHK.TRANS64.TRYWAIT P0, [R0+URZ], R3 ;  /* 0x00000003000075a7 */ /* 0x0022a400080011ff */
[----:B--2---:R-:W-:Y:S05]  /*b3b0*/  @!P0 NANOSLEEP.SYNCS 0x989680 ;  /* 0x009896800000895d */ /* 0x004fea0003900000 */
[----:B------:R-:W2:Y:S02]  /*b3c0*/  @!P0 SYNCS.PHASECHK.TRANS64 P0, [R0+URZ], R3 ;  /* 0x00000003000085a7 */ /* 0x000ea400080010ff */
[----:B--2---:R-:W-:Y:S05]  /*b3d0*/  @!P0 BRA `(.L_x_308) ;  /* 0xfffffffc00f08947 */ /* 0x004fea000383ffff */
[----:B------:R-:W-:Y:S05]  /*b3e0*/  BRA `(.L_x_309) ;  /* 0xffffffa000507947 */ /* 0x000fea000383ffff */
.L_x_106:
[----:B------:R-:W-:-:S07]  /*b3f0*/  MOV R0, UR4 ;  /* 0x0000000400007c02 */ /* 0x000fce0008000f00 */
.L_x_310:
[----:B-1----:R1:W2:Y:S02]  /*b400*/  SYNCS.PHASECHK.TRANS64.TRYWAIT P0, [R0+URZ], R3 ;  /* 0x00000003000075a7 */ /* 0x0022a400080011ff */
[----:B--2---:R-:W-:Y:S05]  /*b410*/  @!P0 NANOSLEEP.SYNCS 0x989680 ;  /* 0x009896800000895d */ /* 0x004fea0003900000 */
[----:B------:R-:W2:Y:S02]  /*b420*/  @!P0 SYNCS.PHASECHK.TRANS64 P0, [R0+URZ], R3 ;  /* 0x00000003000085a7 */ /* 0x000ea400080010ff */
[----:B--2---:R-:W-:Y:S05]  /*b430*/  @!P0 BRA `(.L_x_310) ;  /* 0xfffffffc00f08947 */ /* 0x004fea000383ffff */
[----:B------:R-:W-:Y:S05]  /*b440*/  BRA `(.L_x_311) ;  /* 0xffffffa0005c7947 */ /* 0x000fea000383ffff */
.L_x_107:
[----:B------:R-:W-:-:S07]  /*b450*/  MOV R0, UR4 ;  /* 0x0000000400007c02 */ /* 0x000fce0008000f00 */
.L_x_312:
[----:B-1----:R1:W2:Y:S02]  /*b460*/  SYNCS.PHASECHK.TRANS64.TRYWAIT P0, [R0+URZ], R3 ;  /* 0x00000003000075a7 */ /* 0x0022a400080011ff */
[----:B--2---:R-:W-:Y:S05]  /*b470*/  @!P0 NANOSLEEP.SYNCS 0x989680 ;  /* 0x009896800000895d */ /* 0x004fea0003900000 */
[----:B------:R-:W2:Y:S02]  /*b480*/  @!P0 SYNCS.PHASECHK.TRANS64 P0, [R0+URZ], R3 ;  /* 0x00000003000085a7 */ /* 0x000ea400080010ff */
[----:B--2---:R-:W-:Y:S05]  /*b490*/  @!P0 BRA `(.L_x_312) ;  /* 0xfffffffc00f08947 */ /* 0x004fea000383ffff */
[----:B------:R-:W-:Y:S05]  /*b4a0*/  BRA `(.L_x_313) ;  /* 0xffffffa000687947 */ /* 0x000fea000383ffff */
.L_x_108:
[----:B------:R-:W-:-:S07]  /*b4b0*/  MOV R0, UR4 ;  /* 0x0000000400007c02 */ /* 0x000fce0008000f00 */
.L_x_314:
[----:B-1----:R1:W2:Y:S02]  /*b4c0*/  SYNCS.PHASECHK.TRANS64.TRYWAIT P0, [R0+URZ], R3 ;  /* 0x00000003000075a7 */ /* 0x0022a400080011ff */
[----:B--2---:R-:W-:Y:S05]  /*b4d0*/  @!P0 NANOSLEEP.SYNCS 0x989680 ;  /* 0x009896800000895d */ /* 0x004fea0003900000 */
[----:B------:R-:W2:Y:S02]  /*b4e0*/  @!P0 SYNCS.PHASECHK.TRANS64 P0, [R0+URZ], R3 ;  /* 0x00000003000085a7 */ /* 0x000ea400080010ff */
[----:B--2---:R-:W-:Y:S05]  /*b4f0*/  @!P0 BRA `(.L_x_314) ;  /* 0xfffffffc00f08947 */ /* 0x004fea000383ffff */
[----:B------:R-:W-:Y:S05]  /*b500*/  BRA `(.L_x_315) ;  /* 0xffffffa000747947 */ /* 0x000fea000383ffff */
.L_x_109:
[----:B------:R-:W-:-:S07]  /*b510*/  MOV R0, UR4 ;  /* 0x0000000400007c02 */ /* 0x000fce0008000f00 */
.L_x_316:
[----:B-1----:R1:W2:Y:S02]  /*b520*/  SYNCS.PHASECHK.TRANS64.TRYWAIT P0, [R0+URZ], R3 ;  /* 0x00000003000075a7 */ /* 0x0022a400080011ff */
[----:B--2---:R-:W-:Y:S05]  /*b530*/  @!P0 NANOSLEEP.SYNCS 0x989680 ;  /* 0x009896800000895d */ /* 0x004fea0003900000 */
[----:B------:R-:W2:Y:S02]  /*b540*/  @!P0 SYNCS.PHASECHK.TRANS64 P0, [R0+URZ], R3 ;  /* 0x00000003000085a7 */ /* 0x000ea400080010ff */
[----:B--2---:R-:W-:Y:S05]  /*b550*/  @!P0 BRA `(.L_x_316) ;  /* 0xfffffffc00f08947 */ /* 0x004fea000383ffff */
[----:B------:R-:W-:Y:S05]  /*b560*/  BRA `(.L_x_317) ;  /* 0xffffffa000807947 */ /* 0x000fea000383ffff */
.L_x_110:
[----:B------:R-:W-:-:S07]  /*b570*/  MOV R0, UR4 ;  /* 0x0000000400007c02 */ /* 0x000fce0008000f00 */
.L_x_318:
[----:B-1----:R1:W2:Y:S02]  /*b580*/  SYNCS.PHASECHK.TRANS64.TRYWAIT P0, [R0+URZ], R3 ;  /* 0x00000003000075a7 */ /* 0x0022a400080011ff */
[----:B--2---:R-:W-:Y:S05]  /*b590*/  @!P0 NANOSLEEP.SYNCS 0x989680 ;  /* 0x009896800000895d */ /* 0x004fea0003900000 */
[----:B------:R-:W2:Y:S02]  /*b5a0*/  @!P0 SYNCS.PHASECHK.TRANS64 P0, [R0+URZ], R3 ;  /* 0x00000003000085a7 */ /* 0x000ea400080010ff */
[----:B--2---:R-:W-:Y:S05]  /*b5b0*/  @!P0 BRA `(.L_x_318) ;  /* 0xfffffffc00f08947 */ /* 0x004fea000383ffff */
[----:B------:R-:W-:Y:S05]  /*b5c0*/  BRA `(.L_x_319) ;  /* 0xffffffa0008c7947 */ /* 0x000fea000383ffff */
.L_x_111:
[----:B------:R-:W-:-:S07]  /*b5d0*/  MOV R0, UR4 ;  /* 0x0000000400007c02 */ /* 0x000fce0008000f00 */
.L_x_320:
[----:B-1----:R1:W2:Y:S02]  /*b5e0*/  SYNCS.PHASECHK.TRANS64.TRYWAIT P0, [R0+URZ], R3 ;  /* 0x00000003000075a7 */ /* 0x0022a400080011ff */
[----:B--2---:R-:W-:Y:S05]  /*b5f0*/  @!P0 NANOSLEEP.SYNCS 0x989680 ;  /* 0x009896800000895d */ /* 0x004fea0003900000 */
[----:B------:R-:W2:Y:S02]  /*b600*/  @!P0 SYNCS.PHASECHK.TRANS64 P0, [R0+URZ], R3 ;  /* 0x00000003000085a7 */ /* 0x000ea400080010ff */
[----:B--2---:R-:W-:Y:S05]  /*b610*/  @!P0 BRA `(.L_x_320) ;  /* 0xfffffffc00f08947 */ /* 0x004fea000383ffff */
[----:B------:R-:W-:Y:S05]  /*b620*/  BRA `(.L_x_321) ;  /* 0xffffffa000987947 */ /* 0x000fea000383ffff */
.L_x_112:
[----:B------:R-:W-:-:S07]  /*b630*/  MOV R0, UR4 ;  /* 0x0000000400007c02 */ /* 0x000fce0008000f00 */
.L_x_322:
[----:B-1----:R1:W2:Y:S02]  /*b640*/  SYNCS.PHASECHK.TRANS64.TRYWAIT P0, [R0+URZ], R3 ;  /* 0x00000003000075a7 */ /* 0x0022a400080011ff */
[----:B--2---:R-:W-:Y:S05]  /*b650*/  @!P0 NANOSLEEP.SYNCS 0x989680 ;  /* 0x009896800000895d */ /* 0x004fea0003900000 */
[----:B------:R-:W2:Y:S02]  /*b660*/  @!P0 SYNCS.PHASECHK.TRANS64 P0, [R0+URZ], R3 ;  /* 0x00000003000085a7 */ /* 0x000ea400080010ff */
[----:B--2---:R-:W-:Y:S05]  /*b670*/  @!P0 BRA `(.L_x_322) ;  /* 0xfffffffc00f08947 */ /* 0x004fea000383ffff */
[----:B------:R-:W-:Y:S05]  /*b680*/  BRA `(.L_x_323) ;  /* 0xffffffa000a47947 */ /* 0x000fea000383ffff */
.L_x_113:
[----:B------:R-:W-:-:S07]  /*b690*/  MOV R0, UR4 ;  /* 0x0000000400007c02 */ /* 0x000fce0008000f00 */
.L_x_324:
[----:B-1----:R1:W2:Y:S02]  /*b6a0*/  SYNCS.PHASECHK.TRANS64.TRYWAIT P0, [R0+URZ], R3 ;  /* 0x00000003000075a7 */ /* 0x0022a400080011ff */
[----:B--2---:R-:W-:Y:S05]  /*b6b0*/  @!P0 NANOSLEEP.SYNCS 0x989680 ;  /* 0x009896800000895d */ /* 0x004fea0003900000 */
[----:B------:R-:W2:Y:S02]  /*b6c0*/  @!P0 SYNCS.PHASECHK.TRANS64 P0, [R0+URZ], R3 ;  /* 0x00000003000085a7 */ /* 0x000ea400080010ff */
[----:B--2---:R-:W-:Y:S05]  /*b6d0*/  @!P0 BRA `(.L_x_324) ;  /* 0xfffffffc00f08947 */ /* 0x004fea000383ffff */
[----:B------:R-:W-:Y:S05]  /*b6e0*/  BRA `(.L_x_325) ;  /* 0xffffffa000b07947 */ /* 0x000fea000383ffff */
.L_x_114:
[----:B------:R-:W-:-:S07]  /*b6f0*/  MOV R0, UR4 ;  /* 0x0000000400007c02 */ /* 0x000fce0008000f00 */
.L_x_326:
[----:B-1----:R1:W2:Y:S02]  /*b700*/  SYNCS.PHASECHK.TRANS64.TRYWAIT P0, [R0+URZ], R3 ;  /* 0x00000003000075a7 */ /* 0x0022a400080011ff */
[----:B--2---:R-:W-:Y:S05]  /*b710*/  @!P0 NANOSLEEP.SYNCS 0x989680 ;  /* 0x009896800000895d */ /* 0x004fea0003900000 */
[----:B------:R-:W2:Y:S02]  /*b720*/  @!P0 SYNCS.PHASECHK.TRANS64 P0, [R0+URZ], R3 ;  /* 0x00000003000085a7 */ /* 0x000ea400080010ff */
[----:B--2---:R-:W-:Y:S05]  /*b730*/  @!P0 BRA `(.L_x_326) ;  /* 0xfffffffc00f08947 */ /* 0x004fea000383ffff */
[----:B------:R-:W-:Y:S05]  /*b740*/  BRA `(.L_x_327) ;  /* 0xffffffa000bc7947 */ /* 0x000fea000383ffff */
.L_x_117:
[----:B-1----:R1:W2:Y:S02]  /*b750*/  SYNCS.PHASECHK.TRANS64.TRYWAIT P0, [R2+URZ+0x500], R4 ;  /* 0x00050004020075a7 */ /* 0x0022a400080011ff */
[----:B--2---:R-:W-:Y:S05]  /*b760*/  @!P0 NANOSLEEP.SYNCS 0x989680 ;  /* 0x009896800000895d */ /* 0x004fea0003900000 */
[----:B------:R-:W2:Y:S02]  /*b770*/  @!P0 SYNCS.PHASECHK.TRANS64 P0, [R2+URZ+0x500], R4 ;  /* 0x00050004020085a7 */ /* 0x000ea400080010ff */
[----:B--2---:R-:W-:Y:S05]  /*b780*/  @!P0 BRA `(.L_x_117) ;  /* 0xfffffffc00f08947 */ /* 0x004fea000383ffff */
[----:B------:R-:W-:Y:S05]  /*b790*/  BRA `(.L_x_328) ;  /* 0xffffffa400187947 */ /* 0x000fea000383ffff */
.L_x_118:
[----:B------:R-:W-:-:S07]  /*b7a0*/  MOV R2, UR5 ;  /* 0x0000000500027c02 */ /* 0x000fce0008000f00 */
.L_x_329:
[----:B-1----:R1:W2:Y:S02]  /*b7b0*/  SYNCS.PHASECHK.TRANS64.TRYWAIT P0, [R2+URZ+0x4b0], R5 ;  /* 0x0004b005020075a7 */ /* 0x0022a400080011ff */
[----:B--2---:R-:W-:Y:S05]  /*b7c0*/  @!P0 NANOSLEEP.SYNCS 0x989680 ;  /* 0x009896800000895d */ /* 0x004fea0003900000 */
[----:B------:R-:W2:Y:S02]  /*b7d0*/  @!P0 SYNCS.PHASECHK.TRANS64 P0, [R2+URZ+0x4b0], R5 ;  /* 0x0004b005020085a7 */ /* 0x000ea400080010ff */
[----:B--2---:R-:W-:Y:S05]  /*b7e0*/  @!P0 BRA `(.L_x_329) ;  /* 0xfffffffc00f08947 */ /* 0x004fea000383ffff */
[----:B------:R-:W-:Y:S05]  /*b7f0*/  BRA `(.L_x_330) ;  /* 0xffffffa400287947 */ /* 0x000fea000383ffff */
.L_x_119:
[----:B-1----:R1:W2:Y:S02]  /*b800*/  SYNCS.PHASECHK.TRANS64.TRYWAIT P1, [R2+URZ+0x4a0], R4 ;  /* 0x0004a004020075a7 */ /* 0x0022a400080211ff */
[----:B--2---:R-:W-:Y:S05]  /*b810*/  @!P1 NANOSLEEP.SYNCS 0x989680 ;  /* 0x009896800000995d */ /* 0x004fea0003900000 */
[----:B------:R-:W2:Y:S02]  /*b820*/  @!P1 SYNCS.PHASECHK.TRANS64 P1, [R2+URZ+0x4a0], R4 ;  /* 0x0004a004020095a7 */ /* 0x000ea400080210ff */
[----:B--2---:R-:W-:Y:S05]  /*b830*/  @!P1 BRA `(.L_x_119) ;  /* 0xfffffffc00f09947 */ /* 0x004fea000383ffff */
[----:B------:R-:W-:Y:S05]  /*b840*/  BRA `(.L_x_331) ;  /* 0xffffffa400587947 */ /* 0x000fea000383ffff */
.L_x_122:
[----:B------:R-:W-:-:S07]  /*b850*/  MOV R0, UR5 ;  /* 0x0000000500007c02 */ /* 0x000fce0008000f00 */
.L_x_332:
[----:B-1----:R1:W2:Y:S02]  /*b860*/  SYNCS.PHASECHK.TRANS64.TRYWAIT P0, [R0+URZ+0x4b0], R2 ;  /* 0x0004b002000075a7 */ /* 0x0022a400080011ff */
[----:B--2---:R-:W-:Y:S05]  /*b870*/  @!P0 NANOSLEEP.SYNCS 0x989680 ;  /* 0x009896800000895d */ /* 0x004fea0003900000 */
[----:B------:R-:W2:Y:S02]  /*b880*/  @!P0 SYNCS.PHASECHK.TRANS64 P0, [R0+URZ+0x4b0], R2 ;  /* 0x0004b002000085a7 */ /* 0x000ea400080010ff */
[----:B--2---:R-:W-:Y:S05]  /*b890*/  @!P0 BRA `(.L_x_332) ;  /* 0xfffffffc00f08947 */ /* 0x004fea000383ffff */
[----:B------:R-:W-:Y:S05]  /*b8a0*/  BRA `(.L_x_121) ;  /* 0xffffffa400ac7947 */ /* 0x000fea000383ffff */
.L_x_131:
[----:B-1----:R-:W-:-:S04]  /*b8b0*/  MOV R5, UR4 ;  /* 0x0000000400057c02 */ /* 0x002fc80008000f00 */
[----:B------:R1:W2:Y:S03]  /*b8c0*/  SYNCS.PHASECHK.TRANS64.TRYWAIT P0, [R5+URZ+0x8], R6 ;  /* 0x00000806050075a7 */ /* 0x0002a600080011ff */
[----:B--2---:R-:W-:Y:S05]  /*b8d0*/  @!P0 NANOSLEEP.SYNCS 0x989680 ;  /* 0x009896800000895d */ /* 0x004fea0003900000 */
[----:B------:R-:W2:Y:S02]  /*b8e0*/  @!P0 SYNCS.PHASECHK.TRANS64 P0, [R5+URZ+0x8], R6 ;  /* 0x00000806050085a7 */ /* 0x000ea400080010ff */
[----:B--2---:R-:W-:Y:S05]  /*b8f0*/  @!P0 BRA `(.L_x_131) ;  /* 0xfffffffc00ec8947 */ /* 0x004fea000383ffff */
[----:B------:R-:W-:Y:S05]  /*b900*/  BRA `(.L_x_130) ;  /* 0xffffffa800607947 */ /* 0x000fea000383ffff */
.L_x_133:
[----:B------:R-:W-:Y:S01]  /*b910*/  BSSY B0, `(.L_x_333) ;  /* 0x0000006000007945 */ /* 0x000fe20003800000 */
[----:B------:R-:W-:-:S07]  /*b920*/  MOV R15, 0xffffffff ;  /* 0xffffffff000f7802 */ /* 0x000fce0000000f00 */
[----:B-1---5:R-:W-:Y:S05]  /*b930*/  WARPSYNC.COLLECTIVE R15, `(.L_x_334) ;  /* 0x000000000f0c7348 */ /* 0x022fea0003c00000 */
[----:B------:R-:W-:Y:S02]  /*b940*/  ELECT P6, UR79, PT ;  /* 0x00000000004f782f */ /* 0x000fe400038c0000 */
[----:B------:R-:W-:Y:S01]  /*b950*/  MOV R14, UR79 ;  /* 0x0000004f000e7c02 */ /* 0x000fe20008000f00 */
[----:B-1---5:R-:W-:Y:S10]  /*b960*/  ENDCOLLECTIVE ;  /* 0x000000000000791b */ /* 0x022ff40003800000 */
.L_x_334:
[----:B------:R-:W-:Y:S05]  /*b970*/  BSYNC B0 ;  /* 0x0000000000007941 */ /* 0x000fea0003800000 */
.L_x_333:
[----:B------:R-:W-:Y:S01]  /*b980*/  PLOP3.LUT P0, PT, P6, PT, PT, 0x80, 0x8 ;  /* 0x000000000008781c */ /* 0x000fe2000370f070 */
[----:B------:R-:W-:-:S12]  /*b990*/  BRA `(.L_x_335) ;  /* 0xffffffa8008c7947 */ /* 0x000fd8000383ffff */
.L_x_135:
[----:B-1----:R-:W-:-:S04]  /*b9a0*/  MOV R0, UR4 ;  /* 0x0000000400007c02 */ /* 0x002fc80008000f00 */
[----:B------:R1:W2:Y:S03]  /*b9b0*/  SYNCS.PHASECHK.TRANS64.TRYWAIT P0, [R0+URZ+0x8], R4 ;  /* 0x00000804000075a7 */ /* 0x0002a600080011ff */
[----:B--2---:R-:W-:Y:S05]  /*b9c0*/  @!P0 NANOSLEEP.SYNCS 0x989680 ;  /* 0x009896800000895d */ /* 0x004fea0003900000 */
[----:B------:R-:W2:Y:S02]  /*b9d0*/  @!P0 SYNCS.PHASECHK.TRANS64 P0, [R0+URZ+0x8], R4 ;  /* 0x00000804000085a7 */ /* 0x000ea400080010ff */
[----:B--2---:R-:W-:Y:S05]  /*b9e0*/  @!P0 BRA `(.L_x_135) ;  /* 0xfffffffc00ec8947 */ /* 0x004fea000383ffff */
[----:B------:R-:W-:Y:S05]  /*b9f0*/  BRA `(.L_x_134) ;  /* 0xffffffa800907947 */ /* 0x000fea000383ffff */
.L_x_136:
[----:B-1----:R1:W2:Y:S02]  /*ba00*/  SYNCS.PHASECHK.TRANS64.TRYWAIT P0, [R0+URZ+0x4a0], R4 ;  /* 0x0004a004000075a7 */ /* 0x0022a400080011ff */
[----:B--2---:R-:W-:Y:S05]  /*ba10*/  @!P0 NANOSLEEP.SYNCS 0x989680 ;  /* 0x009896800000895d */ /* 0x004fea0003900000 */
[----:B------:R-:W2:Y:S02]  /*ba20*/  @!P0 SYNCS.PHASECHK.TRANS64 P0, [R0+URZ+0x4a0], R4 ;  /* 0x0004a004000085a7 */ /* 0x000ea400080010ff */
[----:B--2---:R-:W-:Y:S05]  /*ba30*/  @!P0 BRA `(.L_x_136) ;  /* 0xfffffffc00f08947 */ /* 0x004fea000383ffff */
[----:B------:R-:W-:Y:S05]  /*ba40*/  BRA `(.L_x_336) ;  /* 0xffffffac00647947 */ /* 0x000fea000383ffff */
.L_x_138:
[----:B------:R-:W-:-:S07]  /*ba50*/  MOV R0, UR9 ;  /* 0x0000000900007c02 */ /* 0x000fce0008000f00 */
.L_x_337:
[----:B-1----:R1:W2:Y:S02]  /*ba60*/  SYNCS.PHASECHK.TRANS64.TRYWAIT P0, [R0+URZ+0x4e0], R4 ;  /* 0x0004e004000075a7 */ /* 0x0022a400080011ff */
[----:B--2---:R-:W-:Y:S05]  /*ba70*/  @!P0 NANOSLEEP.SYNCS 0x989680 ;  /* 0x009896800000895d */ /* 0x004fea0003900000 */
[----:B------:R-:W2:Y:S02]  /*ba80*/  @!P0 SYNCS.PHASECHK.TRANS64 P0, [R0+URZ+0x4e0], R4 ;  /* 0x0004e004000085a7 */ /* 0x000ea400080010ff */
[----:B--2---:R-:W-:Y:S05]  /*ba90*/  @!P0 BRA `(.L_x_337) ;  /* 0xfffffffc00f08947 */ /* 0x004fea000383ffff */
[----:B------:R-:W-:Y:S05]  /*baa0*/  BRA `(.L_x_338) ;  /* 0xffffffac00ac7947 */ /* 0x000fea000383ffff */
.L_x_141:
[----:B------:R-:W-:Y:S07]  /*bab0*/  MOV R0, UR7 ;  /* 0x0000000700007c02 */ /* 0x000fee0008000f00 */
.L_x_339:
[----:B-1----:R1:W2:Y:S02]  /*bac0*/  SYNCS.PHASECHK.TRANS64.TRYWAIT P0, [R0+URZ], R4 ;  /* 0x00000004000075a7 */ /* 0x0022a400080011ff */
[----:B--2---:R-:W-:Y:S05]  /*bad0*/  @!P0 NANOSLEEP.SYNCS 0x989680 ;  /* 0x009896800000895d */ /* 0x004fea0003900000 */
[----:B------:R-:W2:Y:S02]  /*bae0*/  @!P0 SYNCS.PHASECHK.TRANS64 P0, [R0+URZ], R4 ;  /* 0x00000004000085a7 */ /* 0x000ea400080010ff */
[----:B--2---:R-:W-:Y:S05]  /*baf0*/  @!P0 BRA `(.L_x_339) ;  /* 0xfffffffc00f08947 */ /* 0x004fea000383ffff */
[----:B------:R-:W-:Y:S05]  /*bb00*/  BRA `(.L_x_140) ;  /* 0xffffffac00c47947 */ /* 0x000fea000383ffff */
.L_x_145:
[----:B-1----:R-:W-:-:S07]  /*bb10*/  MOV R0, UR7 ;  /* 0x0000000700007c02 */ /* 0x002fce0008000f00 */
.L_x_340:
[----:B-1----:R1:W2:Y:S02]  /*bb20*/  SYNCS.PHASECHK.TRANS64.TRYWAIT P0, [R0+URZ], R2 ;  /* 0x00000002000075a7 */ /* 0x0022a400080011ff */
[----:B--2---:R-:W-:Y:S05]  /*bb30*/  @!P0 NANOSLEEP.SYNCS 0x989680 ;  /* 0x009896800000895d */ /* 0x004fea0003900000 */
[----:B------:R-:W2:Y:S02]  /*bb40*/  @!P0 SYNCS.PHASECHK.TRANS64 P0, [R0+URZ], R2 ;  /* 0x00000002000085a7 */ /* 0x000ea400080010ff */
[----:B--2---:R-:W-:Y:S05]  /*bb50*/  @!P0 BRA `(.L_x_340) ;  /* 0xfffffffc00f08947 */ /* 0x004fea000383ffff */
[----:B------:R-:W-:Y:S05]  /*bb60*/  BRA `(.L_x_341) ;  /* 0xffffffb0007c7947 */ /* 0x000fea000383ffff */
.L_x_146:
[----:B------:R-:W-:-:S07]  /*bb70*/  MOV R0, UR7 ;  /* 0x0000000700007c02 */ /* 0x000fce0008000f00 */
.L_x_342:
[----:B-1----:R1:W2:Y:S02]  /*bb80*/  SYNCS.PHASECHK.TRANS64.TRYWAIT P0, [R0+URZ], R3 ;  /* 0x00000003000075a7 */ /* 0x0022a400080011ff */
[----:B--2---:R-:W-:Y:S05]  /*bb90*/  @!P0 NANOSLEEP.SYNCS 0x989680 ;  /* 0x009896800000895d */ /* 0x004fea0003900000 */
[----:B------:R-:W2:Y:S02]  /*bba0*/  @!P0 SYNCS.PHASECHK.TRANS64 P0, [R0+URZ], R3 ;  /* 0x00000003000085a7 */ /* 0x000ea400080010ff */
[----:B--2---:R-:W-:Y:S05]  /*bbb0*/  @!P0 BRA `(.L_x_342) ;  /* 0xfffffffc00f08947 */ /* 0x004fea000383ffff */
[----:B------:R-:W-:Y:S05]  /*bbc0*/  BRA `(.L_x_343) ;  /* 0xffffffb000887947 */ /* 0x000fea000383ffff */
.L_x_147:
[----:B------:R-:W-:-:S07]  /*bbd0*/  MOV R0, UR7 ;  /* 0x0000000700007c02 */ /* 0x000fce0008000f00 */
.L_x_344:
[----:B-1----:R1:W2:Y:S02]  /*bbe0*/  SYNCS.PHASECHK.TRANS64.TRYWAIT P0, [R0+URZ], R3 ;  /* 0x00000003000075a7 */ /* 0x0022a400080011ff */
[----:B--2---:R-:W-:Y:S05]  /*bbf0*/  @!P0 NANOSLEEP.SYNCS 0x989680 ;  /* 0x009896800000895d */ /* 0x004fea0003900000 */
[----:B------:R-:W2:Y:S02]  /*bc00*/  @!P0 SYNCS.PHASECHK.TRANS64 P0, [R0+URZ], R3 ;  /* 0x00000003000085a7 */ /* 0x000ea400080010ff */
[----:B--2---:R-:W-:Y:S05]  /*bc10*/  @!P0 BRA `(.L_x_344) ;  /* 0xfffffffc00f08947 */ /* 0x004fea000383ffff */
[----:B------:R-:W-:Y:S05]  /*bc20*/  BRA `(.L_x_345) ;  /* 0xffffffb000947947 */ /* 0x000fea000383ffff */
.L_x_150:
[----:B------:R-:W-:-:S07]  /*bc30*/  MOV R0, UR6 ;  /* 0x0000000600007c02 */ /* 0x000fce0008000f00 */
.L_x_346:
[----:B-1----:R1:W2:Y:S02]  /*bc40*/  SYNCS.PHASECHK.TRANS64.TRYWAIT P1, [R0+URZ+0x520], R2 ;  /* 0x00052002000075a7 */ /* 0x0022a400080211ff */
[----:B--2---:R-:W-:Y:S05]  /*bc50*/  @!P1 NANOSLEEP.SYNCS 0x989680 ;  /* 0x009896800000995d */ /* 0x004fea0003900000 */
[----:B------:R-:W2:Y:S02]  /*bc60*/  @!P1 SYNCS.PHASECHK.TRANS64 P1, [R0+URZ+0x520], R2 ;  /* 0x00052002000095a7 */ /* 0x000ea400080210ff */
[----:B--2---:R-:W-:Y:S05]  /*bc70*/  @!P1 BRA `(.L_x_346) ;  /* 0xfffffffc00f09947 */ /* 0x004fea000383ffff */
[----:B------:R-:W-:Y:S05]  /*bc80*/  BRA `(.L_x_347) ;  /* 0xffffffb000e07947 */ /* 0x000fea000383ffff */
.L_x_155:
[----:B---3--:R3:W1:Y:S02]  /*bc90*/  SYNCS.PHASECHK.TRANS64.TRYWAIT P0, [R7+URZ+0x4a0], R0 ;  /* 0x0004a000070075a7 */ /* 0x00866400080011ff */
[----:B-1----:R-:W-:Y:S05]  /*bca0*/  @!P0 NANOSLEEP.SYNCS 0x989680 ;  /* 0x009896800000895d */ /* 0x002fea0003900000 */
[----:B------:R-:W1:Y:S02]  /*bcb0*/  @!P0 SYNCS.PHASECHK.TRANS64 P0, [R7+URZ+0x4a0], R0 ;  /* 0x0004a000070085a7 */ /* 0x000e6400080010ff */
[----:B-1----:R-:W-:Y:S05]  /*bcc0*/  @!P0 BRA `(.L_x_155) ;  /* 0xfffffffc00f08947 */ /* 0x002fea000383ffff */
[----:B------:R-:W-:Y:S05]  /*bcd0*/  BRA `(.L_x_348) ;  /* 0xffffffb400f87947 */ /* 0x000fea000383ffff */
.L_x_158:
[----:B-1----:R-:W-:Y:S07]  /*bce0*/  MOV R0, UR19 ;  /* 0x0000001300007c02 */ /* 0x002fee0008000f00 */
.L_x_349:
[----:B-1----:R1:W2:Y:S02]  /*bcf0*/  SYNCS.PHASECHK.TRANS64.TRYWAIT P2, [R0+URZ+0x498], R7 ;  /* 0x00049807000075a7 */ /* 0x0022a400080411ff */
[----:B--2---:R-:W-:Y:S05]  /*bd00*/  @!P2 NANOSLEEP.SYNCS 0x989680 ;  /* 0x009896800000a95d */ /* 0x004fea0003900000 */
[----:B------:R-:W2:Y:S02]  /*bd10*/  @!P2 SYNCS.PHASECHK.TRANS64 P2, [R0+URZ+0x498], R7 ;  /* 0x000498070000a5a7 */ /* 0x000ea400080410ff */
[----:B--2---:R-:W-:Y:S05]  /*bd20*/  @!P2 BRA `(.L_x_349) ;  /* 0xfffffffc00f0a947 */ /* 0x004fea000383ffff */
[----:B------:R-:W-:Y:S05]  /*bd30*/  BRA `(.L_x_157) ;  /* 0xffffffbc00407947 */ /* 0x000fea000383ffff */
.L_x_161:
[----:B-1----:R-:W-:Y:S07]  /*bd40*/  MOV R0, UR19 ;  /* 0x0000001300007c02 */ /* 0x002fee0008000f00 */
.L_x_350:
[----:B-1----:R1:W2:Y:S02]  /*bd50*/  SYNCS.PHASECHK.TRANS64.TRYWAIT P0, [R0+URZ+0x488], R6 ;  /* 0x00048806000075a7 */ /* 0x0022a400080011ff */
[----:B--2---:R-:W-:Y:S05]  /*bd60*/  @!P0 NANOSLEEP.SYNCS 0x989680 ;  /* 0x009896800000895d */ /* 0x004fea0003900000 */
[----:B------:R-:W2:Y:S02]  /*bd70*/  @!P0 SYNCS.PHASECHK.TRANS64 P0, [R0+URZ+0x488], R6 ;  /* 0x00048806000085a7 */ /* 0x000ea400080010ff */
[----:B--2---:R-:W-:Y:S05]  /*bd80*/  @!P0 BRA `(.L_x_350) ;  /* 0xfffffffc00f08947 */ /* 0x004fea000383ffff */
[----:B------:R-:W-:Y:S05]  /*bd90*/  BRA `(.L_x_351) ;  /* 0xffffffbc008c7947 */ /* 0x000fea000383ffff */
.L_x_164:
[----:B--2---:R2:W4:Y:S02]  /*bda0*/  SYNCS.PHASECHK.TRANS64.TRYWAIT P0, [R3+URZ+0x4a0], R0 ;  /* 0x0004a000030075a7 */ /* 0x00452400080011ff */
[----:B----4-:R-:W-:Y:S05]  /*bdb0*/  @!P0 NANOSLEEP.SYNCS 0x989680 ;  /* 0x009896800000895d */ /* 0x010fea0003900000 */
[----:B------:R-:W4:Y:S02]  /*bdc0*/  @!P0 SYNCS.PHASECHK.TRANS64 P0, [R3+URZ+0x4a0], R0 ;  /* 0x0004a000030085a7 */ /* 0x000f2400080010ff */
[----:B----4-:R-:W-:Y:S05]  /*bdd0*/  @!P0 BRA `(.L_x_164) ;  /* 0xfffffffc00f08947 */ /* 0x010fea000383ffff */
[----:B------:R-:W-:Y:S05]  /*bde0*/  BRA `(.L_x_352) ;  /* 0xffffffc000dc7947 */ /* 0x000fea000383ffff */
.L_x_175:
[----:B-1----:R-:W-:Y:S04]  /*bdf0*/  MOV R0, UR57 ;  /* 0x0000003900007c02 */ /* 0x002fe80008000f00 */
[----:B------:R1:W2:Y:S03]  /*be00*/  SYNCS.PHASECHK.TRANS64.TRYWAIT P1, [R0+URZ+0x480], R3 ;  /* 0x00048003000075a7 */ /* 0x0002a600080211ff */
[----:B--2---:R-:W-:Y:S05]  /*be10*/  @!P1 NANOSLEEP.SYNCS 0x989680 ;  /* 0x009896800000995d */ /* 0x004fea0003900000 */
[----:B------:R-:W2:Y:S02]  /*be20*/  @!P1 SYNCS.PHASECHK.TRANS64 P1, [R0+URZ+0x480], R3 ;  /* 0x00048003000095a7 */ /* 0x000ea400080210ff */
[----:B--2---:R-:W-:Y:S05]  /*be30*/  @!P1 BRA `(.L_x_175) ;  /* 0xfffffffc00ec9947 */ /* 0x004fea000383ffff */
[----:B------:R-:W-:Y:S05]  /*be40*/  BRA `(.L_x_174) ;  /* 0xffffffcc00ec7947 */ /* 0x000fea000383ffff */
.L_x_177:
[----:B------:R1:W1:Y:S02]  /*be50*/  SYNCS.PHASECHK.TRANS64.TRYWAIT P1, [R82+URZ+0x4c0], R4 ;  /* 0x0004c004520075a7 */ /* 0x00026400080211ff */
[----:B-1----:R-:W-:Y:S05]  /*be60*/  @!P1 NANOSLEEP.SYNCS 0x989680 ;  /* 0x009896800000995d */ /* 0x002fea0003900000 */
[----:B------:R-:W1:Y:S02]  /*be70*/  @!P1 SYNCS.PHASECHK.TRANS64 P1, [R82+URZ+0x4c0], R4 ;  /* 0x0004c004520095a7 */ /* 0x000e6400080210ff */
[----:B-1----:R-:W-:Y:S05]  /*be80*/  @!P1 BRA `(.L_x_177) ;  /* 0xfffffffc00f09947 */ /* 0x002fea000383ffff */
[----:B------:R-:W-:Y:S05]  /*be90*/  BRA `(.L_x_176) ;  /* 0xffffffd000287947 */ /* 0x000fea000383ffff */
        .weak           $__internal_0_$__cuda_sm10x_tcgen05_guardrail_trap_col_being_dealloced_not_returned_by_alloc
        .type           $__internal_0_$__cuda_sm10x_tcgen05_guardrail_trap_col_being_dealloced_not_returned_by_alloc,@function
        .size           $__internal_0_$__cuda_sm10x_tcgen05_guardrail_trap_col_being_dealloced_not_returned_by_alloc,($__internal_1_$__cuda_sm10x_tcgen05_guardrail_trap_phase_invalid_during_alloc - $__internal_0_$__cuda_sm10x_tcgen05_guardrail_trap_col_being_dealloced_not_returned_by_alloc)
$__internal_0_$__cuda_sm10x_tcgen05_guardrail_trap_col_being_dealloced_not_returned_by_alloc:
[----:B------:R-:W-:Y:S05]  /*bea0*/  BPT.TRAP 0x1 ;  /* 0x000000040000795c */ /* 0x000fea0000300000 */
[----:B------:R-:W-:-:S04]  /*beb0*/  HFMA2 R3, -RZ, RZ, 0, 0 ;  /* 0x00000000ff037431 */ /* 0x000fc800000001ff */
[----:B------:R-:W-:Y:S05]  /*bec0*/  RET.REL.NODEC R2 `(_ZN7cutlass13device_kernelINS_4gemm6kernel13GemmUniversalIN4cute5tupleIJiiiiEEENS1_10collective13CollectiveMmaINS1_35MainloopSm100TmaUmmaWarpSpecializedILi72ELi2ELi4ENS5_IJNS4_1CILi4EEESB_NSA_ILi1EEEEEEEENS5_IJNSA_ILi128EEENSA_ILi64EEENSA_ILi32EEEEEENS_12float_e4m3_tENS5_IJlSC_lEEESJ_SK_NS4_8TiledMMAINS4_8MMA_AtomIJNS4_10MMA_TraitsINS4_25SM100_MMA_F8F6F4_2x1SM_SSEJSJ_SJ_fSF_SG_NS4_17integral_constantINS4_4UMMA5MajorELSR_0EEESS_NSP_INSQ_7ScaleInELST_0EEESU_EEEEEENS4_6LayoutINS5_IJSC_SC_SC_EEENS5_IJNSA_ILi0EEESZ_SZ_EEEEENS5_IJNS4_10UnderscoreES12_S12_EEEEENS4_28SM100_TMA_2SM_LOAD_MULTICASTENS4_14ComposedLayoutINS4_7SwizzleILi1ELi4ELi3EEENS4_18smem_ptr_flag_bitsILi8EEENSX_INS5_IJNSA_ILi8EEESH_EEENS5_IJSH_SC_EEEEEEEvNS4_8identityES15_S1F_vS1G_EENS_8epilogue10collective18CollectiveEpilogueINS1I_23Sm100TmaWarpSpecializedILi1ELi1ELi32ELb0ELb0EEEJNS5_IJSG_SG_SH_EEENS5_IJNSX_ISG_SC_EES1O_EEESJ_SK_SJ_SK_NS1I_6fusion15FusionCallbacksIS1M_NS1Q_17LinearCombinationISJ_fSJ_fLNS_15FloatRoundStyleE2EEES1N_S1P_JEEENS4_5SM1004TMEM4LOAD26SM100_TMEM_LOAD_32dp32b32xENS4_13SM90_TMA_LOADENS16_INS17_ILi2ELi4ELi3EEES1A_NSX_INS5_IJS1B_SG_EEENS5_IJSG_SC_EEEEEEENS4_39AutoVectorizingCopyWithAssumedAlignmentILi128EEENS4_14SM90_TMA_STOREES25_S27_S27_EEEvvEEEEvNT_6ParamsE) ;  /* 0xffffff40024c7950 */ /* 0x000fea0003c3ffff */
        .weak           $__internal_1_$__cuda_sm10x_tcgen05_guardrail_trap_phase_invalid_during_alloc
        .type           $__internal_1_$__cuda_sm10x_tcgen05_guardrail_trap_phase_invalid_during_alloc,@function
        .size           $__internal_1_$__cuda_sm10x_tcgen05_guardrail_trap_phase_invalid_during_alloc,($__internal_2_$__cuda_sm10x_tcgen05_guardrail_trap_unallocated_columns_being_dealloced - $__internal_1_$__cuda_sm10x_tcgen05_guardrail_trap_phase_invalid_during_alloc)
$__internal_1_$__cuda_sm10x_tcgen05_guardrail_trap_phase_invalid_during_alloc:
[----:B------:R-:W-:Y:S05]  /*bed0*/  BPT.TRAP 0x1 ;  /* 0x000000040000795c */ /* 0x000fea0000300000 */
[----:B------:R-:W-:-:S04]  /*bee0*/  MOV R5, 0x0 ;  /* 0x0000000000057802 */ /* 0x000fc80000000f00 */
[----:B------:R-:W-:Y:S05]  /*bef0*/  RET.REL.NODEC R4 `(_ZN7cutlass13device_kernelINS_4gemm6kernel13GemmUniversalIN4cute5tupleIJiiiiEEENS1_10collective13CollectiveMmaINS1_35MainloopSm100TmaUmmaWarpSpecializedILi72ELi2ELi4ENS5_IJNS4_1CILi4EEESB_NSA_ILi1EEEEEEEENS5_IJNSA_ILi128EEENSA_ILi64EEENSA_ILi32EEEEEENS_12float_e4m3_tENS5_IJlSC_lEEESJ_SK_NS4_8TiledMMAINS4_8MMA_AtomIJNS4_10MMA_TraitsINS4_25SM100_MMA_F8F6F4_2x1SM_SSEJSJ_SJ_fSF_SG_NS4_17integral_constantINS4_4UMMA5MajorELSR_0EEESS_NSP_INSQ_7ScaleInELST_0EEESU_EEEEEENS4_6LayoutINS5_IJSC_SC_SC_EEENS5_IJNSA_ILi0EEESZ_SZ_EEEEENS5_IJNS4_10UnderscoreES12_S12_EEEEENS4_28SM100_TMA_2SM_LOAD_MULTICASTENS4_14ComposedLayoutINS4_7SwizzleILi1ELi4ELi3EEENS4_18smem_ptr_flag_bitsILi8EEENSX_INS5_IJNSA_ILi8EEESH_EEENS5_IJSH_SC_EEEEEEEvNS4_8identityES15_S1F_vS1G_EENS_8epilogue10collective18CollectiveEpilogueINS1I_23Sm100TmaWarpSpecializedILi1ELi1ELi32ELb0ELb0EEEJNS5_IJSG_SG_SH_EEENS5_IJNSX_ISG_SC_EES1O_EEESJ_SK_SJ_SK_NS1I_6fusion15FusionCallbacksIS1M_NS1Q_17LinearCombinationISJ_fSJ_fLNS_15FloatRoundStyleE2EEES1N_S1P_JEEENS4_5SM1004TMEM4LOAD26SM100_TMEM_LOAD_32dp32b32xENS4_13SM90_TMA_LOADENS16_INS17_ILi2ELi4ELi3EEES1A_NSX_INS5_IJS1B_SG_EEENS5_IJSG_SC_EEEEEEENS4_39AutoVectorizingCopyWithAssumedAlignmentILi128EEENS4_14SM90_TMA_STOREES25_S27_S27_EEEvvEEEEvNT_6ParamsE) ;  /* 0xffffff4004407950 */ /* 0x000fea0003c3ffff */
        .weak           $__internal_2_$__cuda_sm10x_tcgen05_guardrail_trap_unallocated_columns_being_dealloced
        .type           $__internal_2_$__cuda_sm10x_tcgen05_guardrail_trap_unallocated_columns_being_dealloced,@function
        .size           $__internal_2_$__cuda_sm10x_tcgen05_guardrail_trap_unallocated_columns_being_dealloced,(.L_x_354 - $__internal_2_$__cuda_sm10x_tcgen05_guardrail_trap_unallocated_columns_being_dealloced)
$__internal_2_$__cuda_sm10x_tcgen05_guardrail_trap_unallocated_columns_being_dealloced:
[----:B------:R-:W-:Y:S05]  /*bf00*/  BPT.TRAP 0x1 ;  /* 0x000000040000795c */ /* 0x000fea0000300000 */
[----:B------:R-:W-:-:S04]  /*bf10*/  HFMA2 R3, -RZ, RZ, 0, 0 ;  /* 0x00000000ff037431 */ /* 0x000fc800000001ff */
[----:B------:R-:W-:Y:S05]  /*bf20*/  RET.REL.NODEC R2 `(_ZN7cutlass13device_kernelINS_4gemm6kernel13GemmUniversalIN4cute5tupleIJiiiiEEENS1_10collective13CollectiveMmaINS1_35MainloopSm100TmaUmmaWarpSpecializedILi72ELi2ELi4ENS5_IJNS4_1CILi4EEESB_NSA_ILi1EEEEEEEENS5_IJNSA_ILi128EEENSA_ILi64EEENSA_ILi32EEEEEENS_12float_e4m3_tENS5_IJlSC_lEEESJ_SK_NS4_8TiledMMAINS4_8MMA_AtomIJNS4_10MMA_TraitsINS4_25SM100_MMA_F8F6F4_2x1SM_SSEJSJ_SJ_fSF_SG_NS4_17integral_constantINS4_4UMMA5MajorELSR_0EEESS_NSP_INSQ_7ScaleInELST_0EEESU_EEEEEENS4_6LayoutINS5_IJSC_SC_SC_EEENS5_IJNSA_ILi0EEESZ_SZ_EEEEENS5_IJNS4_10UnderscoreES12_S12_EEEEENS4_28SM100_TMA_2SM_LOAD_MULTICASTENS4_14ComposedLayoutINS4_7SwizzleILi1ELi4ELi3EEENS4_18smem_ptr_flag_bitsILi8EEENSX_INS5_IJNSA_ILi8EEESH_EEENS5_IJSH_SC_EEEEEEEvNS4_8identityES15_S1F_vS1G_EENS_8epilogue10collective18CollectiveEpilogueINS1I_23Sm100TmaWarpSpecializedILi1ELi1ELi32ELb0ELb0EEEJNS5_IJSG_SG_SH_EEENS5_IJNSX_ISG_SC_EES1O_EEESJ_SK_SJ_SK_NS1I_6fusion15FusionCallbacksIS1M_NS1Q_17LinearCombinationISJ_fSJ_fLNS_15FloatRoundStyleE2EEES1N_S1P_JEEENS4_5SM1004TMEM4LOAD26SM100_TMEM_LOAD_32dp32b32xENS4_13SM90_TMA_LOADENS16_INS17_ILi2ELi4ELi3EEES1A_NSX_INS5_IJS1B_SG_EEENS5_IJSG_SC_EEEEEEENS4_39AutoVectorizingCopyWithAssumedAlignmentILi128EEENS4_14SM90_TMA_STOREES25_S27_S27_EEEvvEEEEvNT_6ParamsE) ;  /* 0xffffff4002347950 */ /* 0x000fea0003c3ffff */
.L_x_353:
[----:B------:R-:W-:-:S00]  /*bf30*/  BRA `(.L_x_353) ;  /* 0xfffffffc00fc7947 */ /* 0x000fc0000383ffff */
[----:B------:R-:W-:-:S00]  /*bf40*/  NOP ;  /* 0x0000000000007918 */ /* 0x000fc00000000000 */
        /* <DEDUP_REMOVED lines=11> */
.L_x_354:


//--------------------- .nv.global.init           --------------------------
	.section	.nv.global.init,"aw",@progbits
.nv.global.init:
	.type		$str$27,@object
	.size		$str$27,($str$28 - $str$27)
$str$27:
        /*0000*/ 	.byte	0x28, 0x61, 0x64, 0x64, 0x72, 0x65, 0x73, 0x73, 0x20, 0x26, 0x20, 0x6d, 0x61, 0x73, 0x6b, 0x29
        /*0010*/ 	.byte	0x20, 0x3d, 0x3d, 0x20, 0x30, 0x00
	.type		$str$28,@object
	.size		$str$28,($str$26 - $str$28)
$str$28:
        /*0016*/ 	.byte	0x2f, 0x74, 0x6d, 0x70, 0x2f, 0x63, 0x75, 0x74, 0x6c, 0x61, 0x73, 0x73, 0x5f, 0x73, 0x77, 0x65
        /*0026*/ 	.byte	0x65, 0x70, 0x5f, 0x73, 0x72, 0x63, 0x2f, 0x69, 0x6e, 0x63, 0x6c, 0x75, 0x64, 0x65, 0x2f, 0x63
        /*0036*/ 	.byte	0x75, 0x74, 0x65, 0x2f, 0x70, 0x6f, 0x69, 0x6e, 0x74, 0x65, 0x72, 0x5f, 0x66, 0x6c, 0x61, 0x67
        /*0046*/ 	.byte	0x67, 0x65, 0x64, 0x2e, 0x68, 0x70, 0x70, 0x00
	.type		$str$26,@object
	.size		$str$26,($str$25 - $str$26)
$str$26:
        /*004e*/ 	.byte	0x2f, 0x74, 0x6d, 0x70, 0x2f, 0x63, 0x75, 0x74, 0x6c, 0x61, 0x73, 0x73, 0x5f, 0x73, 0x77, 0x65
        /*005e*/ 	.byte	0x65, 0x70, 0x5f, 0x73, 0x72, 0x63, 0x2f, 0x69, 0x6e, 0x63, 0x6c, 0x75, 0x64, 0x65, 0x2f, 0x63
        /*006e*/ 	.byte	0x75, 0x74, 0x65, 0x2f, 0x61, 0x74, 0x6f, 0x6d, 0x2f, 0x63, 0x6f, 0x70, 0x79, 0x5f, 0x74, 0x72
        /*007e*/ 	.byte	0x61, 0x69, 0x74, 0x73, 0x5f, 0x73, 0x6d, 0x31, 0x30, 0x30, 0x2e, 0x68, 0x70, 0x70, 0x00
	.type		$str$25,@object
	.size		$str$25,(__unnamed_1 - $str$25)
$str$25:
        /*008d*/ 	.byte	0x28, 0x28, 0x75, 0x69, 0x6e, 0x74, 0x33, 0x32, 0x5f, 0x74, 0x28, 0x74, 0x68, 0x72, 0x65, 0x61
        /*009d*/ 	.byte	0x64, 0x49, 0x64, 0x78, 0x2e, 0x78, 0x29, 0x20, 0x2f, 0x20, 0x33, 0x32, 0x29, 0x20, 0x25, 0x20
        /*00ad*/ 	.byte	0x34, 0x29, 0x20, 0x3d, 0x3d, 0x20, 0x28, 0x28, 0x28, 0x74, 0x6d, 0x65, 0x6d, 0x5f, 0x61, 0x64
        /*00bd*/ 	.byte	0x64, 0x72, 0x20, 0x3e, 0x3e, 0x20, 0x31, 0x36, 0x29, 0x20, 0x2f, 0x20, 0x33, 0x32, 0x29, 0x20
        /*00cd*/ 	.byte	0x25, 0x20, 0x34, 0x29, 0x00
	.type		__unnamed_1,@object
	.size		__unnamed_1,(__unnamed_2 - __unnamed_1)
__unnamed_1:
        /*00d2*/ 	.byte	0x61, 0x75, 0x74, 0x6f, 0x20, 0x63, 0x75, 0x74, 0x65, 0x3a, 0x3a, 0x61, 0x73, 0x5f, 0x70, 0x6f
        /* <DEDUP_REMOVED lines=24> */
        /*0262*/ 	.byte	0x3c, 0x34, 0x30, 0x39, 0x36, 0x3e, 0x3e, 0x3e, 0x3e, 0x5d, 0x00
	.type		__unnamed_2,@object
	.size		__unnamed_2,(.L_2 - __unnamed_2)
__unnamed_2:
        /* <DEDUP_REMOVED lines=40> */
        /*04ed*/ 	.byte	0x74, 0x65, 0x3a, 0x3a, 0x43, 0x3c, 0x30, 0x3e, 0x3e, 0x3e, 0x3e, 0x5d, 0x00
.L_2:


//--------------------- .nv.shared._ZN7cutlass13device_kernelINS_4gemm6kernel13GemmUniversalIN4cute5tupleIJiiiiEEENS1_10collective13CollectiveMmaINS1_35MainloopSm100TmaUmmaWarpSpecializedILi72ELi2ELi4ENS5_IJNS4_1CILi4EEESB_NSA_ILi1EEEEEEEENS5_IJNSA_ILi128EEENSA_ILi64EEENSA_ILi32EEEEEENS_12float_e4m3_tENS5_IJlSC_lEEESJ_SK_NS4_8TiledMMAINS4_8MMA_AtomIJNS4_10MMA_TraitsINS4_25SM100_MMA_F8F6F4_2x1SM_SSEJSJ_SJ_fSF_SG_NS4_17integral_constantINS4_4UMMA5MajorELSR_0EEESS_NSP_INSQ_7ScaleInELST_0EEESU_EEEEEENS4_6LayoutINS5_IJSC_SC_SC_EEENS5_IJNSA_ILi0EEESZ_SZ_EEEEENS5_IJNS4_10UnderscoreES12_S12_EEEEENS4_28SM100_TMA_2SM_LOAD_MULTICASTENS4_14ComposedLayoutINS4_7SwizzleILi1ELi4ELi3EEENS4_18smem_ptr_flag_bitsILi8EEENSX_INS5_IJNSA_ILi8EEESH_EEENS5_IJSH_SC_EEEEEEEvNS4_8identityES15_S1F_vS1G_EENS_8epilogue10collective18CollectiveEpilogueINS1I_23Sm100TmaWarpSpecializedILi1ELi1ELi32ELb0ELb0EEEJNS5_IJSG_SG_SH_EEENS5_IJNSX_ISG_SC_EES1O_EEESJ_SK_SJ_SK_NS1I_6fusion15FusionCallbacksIS1M_NS1Q_17LinearCombinationISJ_fSJ_fLNS_15FloatRoundStyleE2EEES1N_S1P_JEEENS4_5SM1004TMEM4LOAD26SM100_TMEM_LOAD_32dp32b32xENS4_13SM90_TMA_LOADENS16_INS17_ILi2ELi4ELi3EEES1A_NSX_INS5_IJS1B_SG_EEENS5_IJSG_SC_EEEEEEENS4_39AutoVectorizingCopyWithAssumedAlignmentILi128EEENS4_14SM90_TMA_STOREES25_S27_S27_EEEvvEEEEvNT_6ParamsE --------------------------
	.section	.nv.shared._ZN7cutlass13device_kernelINS_4gemm6kernel13GemmUniversalIN4cute5tupleIJiiiiEEENS1_10collective13CollectiveMmaINS1_35MainloopSm100TmaUmmaWarpSpecializedILi72ELi2ELi4ENS5_IJNS4_1CILi4EEESB_NSA_ILi1EEEEEEEENS5_IJNSA_ILi128EEENSA_ILi64EEENSA_ILi32EEEEEENS_12float_e4m3_tENS5_IJlSC_lEEESJ_SK_NS4_8TiledMMAINS4_8MMA_AtomIJNS4_10MMA_TraitsINS4_25SM100_MMA_F8F6F4_2x1SM_SSEJSJ_SJ_fSF_SG_NS4_17integral_constantINS4_4UMMA5MajorELSR_0EEESS_NSP_INSQ_7ScaleInELST_0EEESU_EEEEEENS4_6LayoutINS5_IJSC_SC_SC_EEENS5_IJNSA_ILi0EEESZ_SZ_EEEEENS5_IJNS4_10UnderscoreES12_S12_EEEEENS4_28SM100_TMA_2SM_LOAD_MULTICASTENS4_14ComposedLayoutINS4_7SwizzleILi1ELi4ELi3EEENS4_18smem_ptr_flag_bitsILi8EEENSX_INS5_IJNSA_ILi8EEESH_EEENS5_IJSH_SC_EEEEEEEvNS4_8identityES15_S1F_vS1G_EENS_8epilogue10collective18CollectiveEpilogueINS1I_23Sm100TmaWarpSpecializedILi1ELi1ELi32ELb0ELb0EEEJNS5_IJSG_SG_SH_EEENS5_IJNSX_ISG_SC_EES1O_EEESJ_SK_SJ_SK_NS1I_6fusion15FusionCallbacksIS1M_NS1Q_17LinearCombinationISJ_fSJ_fLNS_15FloatRoundStyleE2EEES1N_S1P_JEEENS4_5SM1004TMEM4LOAD26SM100_TMEM_LOAD_32dp32b32xENS4_13SM90_TMA_LOADENS16_INS17_ILi2ELi4ELi3EEES1A_NSX_INS5_IJS1B_SG_EEENS5_IJSG_SC_EEEEEEENS4_39AutoVectorizingCopyWithAssumedAlignmentILi128EEENS4_14SM90_TMA_STOREES25_S27_S27_EEEvvEEEEvNT_6ParamsE,"aw",@nobits
	.sectionflags	@""
	.align	16
	.zero		1024


//--------------------- .nv.shared.reserved.0     --------------------------
	.section	.nv.shared.reserved.0,"aw",@nobits
	.weak		__nv_reservedSMEM_offset_0_alias
	.size		__nv_reservedSMEM_offset_0_alias, 0, 64
	.other		__nv_reservedSMEM_offset_0_alias,@"STO_CUDA_RESERVED_SHARED STV_DEFAULT"
__nv_reservedSMEM_offset_0_alias:
	.zero		0
.nv.shared.reserved.0:
	.zero		64
	.weak		__nv_reservedSMEM_tcgen05_partition
	.type		__nv_reservedSMEM_tcgen05_partition,@object
	.size		__nv_reservedSMEM_tcgen05_partition,(.L_0 - __nv_reservedSMEM_tcgen05_partition)
__nv_reservedSMEM_tcgen05_partition:
	.zero		32
.L_0:


//--------------------- .nv.global                --------------------------
	.section	.nv.global,"aw",@nobits
.nv.global:
	.type		_ZN40_INTERNAL_0207b760_4_k_cu_add4fb4a_328154cute1_E,@object
	.size		_ZN40_INTERNAL_0207b760_4_k_cu_add4fb4a_328154cute1_E,(_ZN40_INTERNAL_0207b760_4_k_cu_add4fb4a_328154cuda3std3__45__cpo6cbeginE - _ZN40_INTERNAL_0207b760_4_k_cu_add4fb4a_328154cute1_E)
_ZN40_INTERNAL_0207b760_4_k_cu_add4fb4a_328154cute1_E:
	.zero		1
	.type		_ZN40_INTERNAL_0207b760_4_k_cu_add4fb4a_328154cuda3std3__45__cpo6cbeginE,@object
	.size		_ZN40_INTERNAL_0207b760_4_k_cu_add4fb4a_328154cuda3std3__45__cpo6cbeginE,(_ZN40_INTERNAL_0207b760_4_k_cu_add4fb4a_328154cuda3std3__48in_placeE - _ZN40_INTERNAL_0207b760_4_k_cu_add4fb4a_328154cuda3std3__45__cpo6cbeginE)
_ZN40_INTERNAL_0207b760_4_k_cu_add4fb4a_328154cuda3std3__45__cpo6cbeginE:
	.zero		1
	.type		_ZN40_INTERNAL_0207b760_4_k_cu_add4fb4a_328154cuda3std3__48in_placeE,@object
	.size		_ZN40_INTERNAL_0207b760_4_k_cu_add4fb4a_328154cuda3std3__48in_placeE,(_ZN40_INTERNAL_0207b760_4_k_cu_add4fb4a_328154cuda3std6ranges3__45__cpo9iter_moveE - _ZN40_INTERNAL_0207b760_4_k_cu_add4fb4a_328154cuda3std3__48in_placeE)
_ZN40_INTERNAL_0207b760_4_k_cu_add4fb4a_328154cuda3std3__48in_placeE:
	.zero		1
	.type		_ZN40_INTERNAL_0207b760_4_k_cu_add4fb4a_328154cuda3std6ranges3__45__cpo9iter_moveE,@object
	.size		_ZN40_INTERNAL_0207b760_4_k_cu_add4fb4a_328154cuda3std6ranges3__45__cpo9iter_moveE,(_ZN40_INTERNAL_0207b760_4_k_cu_add4fb4a_328154cuda3std3__45__cpo5beginE - _ZN40_INTERNAL_0207b760_4_k_cu_add4fb4a_328154cuda3std6ranges3__45__cpo9iter_moveE)
_ZN40_INTERNAL_0207b760_4_k_cu_add4fb4a_328154cuda3std6ranges3__45__cpo9iter_moveE:
	.zero		1
	.type		_ZN40_INTERNAL_0207b760_4_k_cu_add4fb4a_328154cuda3std3__45__cpo5beginE,@object
	.size		_ZN40_INTERNAL_0207b760_4_k_cu_add4fb4a_328154cuda3std3__45__cpo5beginE,(_ZN40_INTERNAL_0207b760_4_k_cu_add4fb4a_328154cuda3std3__442_GLOBAL__N__0207b760_4_k_cu_add4fb4a_328156ignoreE - _ZN40_INTERNAL_0207b760_4_k_cu_add4fb4a_328154cuda3std3__45__cpo5beginE)
_ZN40_INTERNAL_0207b760_4_k_cu_add4fb4a_328154cuda3std3__45__cpo5beginE:
	.zero		1
	.type		_ZN40_INTERNAL_0207b760_4_k_cu_add4fb4a_328154cuda3std3__442_GLOBAL__N__0207b760_4_k_cu_add4fb4a_328156ignoreE,@object
	.size		_ZN40_INTERNAL_0207b760_4_k_cu_add4fb4a_328154cuda3std3__442_GLOBAL__N__0207b760_4_k_cu_add4fb4a_328156ignoreE,(_ZN40_INTERNAL_0207b760_4_k_cu_add4fb4a_328154cute7productE - _ZN40_INTERNAL_0207b760_4_k_cu_add4fb4a_328154cuda3std3__442_GLOBAL__N__0207b760_4_k_cu_add4fb4a_328156ignoreE)
_ZN40_INTERNAL_0207b760_4_k_cu_add4fb4a_328154cuda3std3__442_GLOBAL__N__0207b760_4_k_cu_add4fb4a_328156ignoreE:
	.zero		1
	.type		_ZN40_INTERNAL_0207b760_4_k_cu_add4fb4a_328154cute7productE,@object
	.size		_ZN40_INTERNAL_0207b760_4_k_cu_add4fb4a_328154cute7productE,(_ZN40_INTERNAL_0207b760_4_k_cu_add4fb4a_328154cuda3std3__45__cpo3endE - _ZN40_INTERNAL_0207b760_4_k_cu_add4fb4a_328154cute7productE)
_ZN40_INTERNAL_0207b760_4_k_cu_add4fb4a_328154cute7productE:
	.zero		1
	.type		_ZN40_INTERNAL_0207b760_4_k_cu_add4fb4a_328154cuda3std3__45__cpo3endE,@object
	.size		_ZN40_INTERNAL_0207b760_4_k_cu_add4fb4a_328154cuda3std3__45__cpo3endE,(_ZN40_INTERNAL_0207b760_4_k_cu_add4fb4a_328154cuda3std3__419piecewise_constructE - _ZN40_INTERNAL_0207b760_4_k_cu_add4fb4a_328154cuda3std3__45__cpo3endE)
_ZN40_INTERNAL_0207b760_4_k_cu_add4fb4a_328154cuda3std3__45__cpo3endE:
	.zero		1
	.type		_ZN40_INTERNAL_0207b760_4_k_cu_add4fb4a_328154cuda3std3__419piecewise_constructE,@object
	.size		_ZN40_INTERNAL_0207b760_4_k_cu_add4fb4a_328154cuda3std3__419piecewise_constructE,(_ZN40_INTERNAL_0207b760_4_k_cu_add4fb4a_328154cuda3std3__45__cpo4cendE - _ZN40_INTERNAL_0207b760_4_k_cu_add4fb4a_328154cuda3std3__419piecewise_constructE)
_ZN40_INTERNAL_0207b760_4_k_cu_add4fb4a_328154cuda3std3__419piecewise_constructE:
	.zero		1
	.type		_ZN40_INTERNAL_0207b760_4_k_cu_add4fb4a_328154cuda3std3__45__cpo4cendE,@object
	.size		_ZN40_INTERNAL_0207b760_4_k_cu_add4fb4a_328154cuda3std3__45__cpo4cendE,(_ZN40_INTERNAL_0207b760_4_k_cu_add4fb4a_328154cuda3std6ranges3__45__cpo4swapE - _ZN40_INTERNAL_0207b760_4_k_cu_add4fb4a_328154cuda3std3__45__cpo4cendE)
_ZN40_INTERNAL_0207b760_4_k_cu_add4fb4a_328154cuda3std3__45__cpo4cendE:
	.zero		1
	.type		_ZN40_INTERNAL_0207b760_4_k_cu_add4fb4a_328154cuda3std6ranges3__45__cpo4swapE,@object
	.size		_ZN40_INTERNAL_0207b760_4_k_cu_add4fb4a_328154cuda3std6ranges3__45__cpo4swapE,(.L_10 - _ZN40_INTERNAL_0207b760_4_k_cu_add4fb4a_328154cuda3std6ranges3__45__cpo4swapE)
_ZN40_INTERNAL_0207b760_4_k_cu_add4fb4a_328154cuda3std6ranges3__45__cpo4swapE:
	.zero		1
.L_10:


//--------------------- .nv.constant0._ZN7cutlass13device_kernelINS_4gemm6kernel13GemmUniversalIN4cute5tupleIJiiiiEEENS1_10collective13CollectiveMmaINS1_35MainloopSm100TmaUmmaWarpSpecializedILi72ELi2ELi4ENS5_IJNS4_1CILi4EEESB_NSA_ILi1EEEEEEEENS5_IJNSA_ILi128EEENSA_ILi64EEENSA_ILi32EEEEEENS_12float_e4m3_tENS5_IJlSC_lEEESJ_SK_NS4_8TiledMMAINS4_8MMA_AtomIJNS4_10MMA_TraitsINS4_25SM100_MMA_F8F6F4_2x1SM_SSEJSJ_SJ_fSF_SG_NS4_17integral_constantINS4_4UMMA5MajorELSR_0EEESS_NSP_INSQ_7ScaleInELST_0EEESU_EEEEEENS4_6LayoutINS5_IJSC_SC_SC_EEENS5_IJNSA_ILi0EEESZ_SZ_EEEEENS5_IJNS4_10UnderscoreES12_S12_EEEEENS4_28SM100_TMA_2SM_LOAD_MULTICASTENS4_14ComposedLayoutINS4_7SwizzleILi1ELi4ELi3EEENS4_18smem_ptr_flag_bitsILi8EEENSX_INS5_IJNSA_ILi8EEESH_EEENS5_IJSH_SC_EEEEEEEvNS4_8identityES15_S1F_vS1G_EENS_8epilogue10collective18CollectiveEpilogueINS1I_23Sm100TmaWarpSpecializedILi1ELi1ELi32ELb0ELb0EEEJNS5_IJSG_SG_SH_EEENS5_IJNSX_ISG_SC_EES1O_EEESJ_SK_SJ_SK_NS1I_6fusion15FusionCallbacksIS1M_NS1Q_17LinearCombinationISJ_fSJ_fLNS_15FloatRoundStyleE2EEES1N_S1P_JEEENS4_5SM1004TMEM4LOAD26SM100_TMEM_LOAD_32dp32b32xENS4_13SM90_TMA_LOADENS16_INS17_ILi2ELi4ELi3EEES1A_NSX_INS5_IJS1B_SG_EEENS5_IJSG_SC_EEEEEEENS4_39AutoVectorizingCopyWithAssumedAlignmentILi128EEENS4_14SM90_TMA_STOREES25_S27_S27_EEEvvEEEEvNT_6ParamsE --------------------------
	.section	.nv.constant0._ZN7cutlass13device_kernelINS_4gemm6kernel13GemmUniversalIN4cute5tupleIJiiiiEEENS1_10collective13CollectiveMmaINS1_35MainloopSm100TmaUmmaWarpSpecializedILi72ELi2ELi4ENS5_IJNS4_1CILi4EEESB_NSA_ILi1EEEEEEEENS5_IJNSA_ILi128EEENSA_ILi64EEENSA_ILi32EEEEEENS_12float_e4m3_tENS5_IJlSC_lEEESJ_SK_NS4_8TiledMMAINS4_8MMA_AtomIJNS4_10MMA_TraitsINS4_25SM100_MMA_F8F6F4_2x1SM_SSEJSJ_SJ_fSF_SG_NS4_17integral_constantINS4_4UMMA5MajorELSR_0EEESS_NSP_INSQ_7ScaleInELST_0EEESU_EEEEEENS4_6LayoutINS5_IJSC_SC_SC_EEENS5_IJNSA_ILi0EEESZ_SZ_EEEEENS5_IJNS4_10UnderscoreES12_S12_EEEEENS4_28SM100_TMA_2SM_LOAD_MULTICASTENS4_14ComposedLayoutINS4_7SwizzleILi1ELi4ELi3EEENS4_18smem_ptr_flag_bitsILi8EEENSX_INS5_IJNSA_ILi8EEESH_EEENS5_IJSH_SC_EEEEEEEvNS4_8identityES15_S1F_vS1G_EENS_8epilogue10collective18CollectiveEpilogueINS1I_23Sm100TmaWarpSpecializedILi1ELi1ELi32ELb0ELb0EEEJNS5_IJSG_SG_SH_EEENS5_IJNSX_ISG_SC_EES1O_EEESJ_SK_SJ_SK_NS1I_6fusion15FusionCallbacksIS1M_NS1Q_17LinearCombinationISJ_fSJ_fLNS_15FloatRoundStyleE2EEES1N_S1P_JEEENS4_5SM1004TMEM4LOAD26SM100_TMEM_LOAD_32dp32b32xENS4_13SM90_TMA_LOADENS16_INS17_ILi2ELi4ELi3EEES1A_NSX_INS5_IJS1B_SG_EEENS5_IJSG_SC_EEEEEEENS4_39AutoVectorizingCopyWithAssumedAlignmentILi128EEENS4_14SM90_TMA_STOREES25_S27_S27_EEEvvEEEEvNT_6ParamsE,"a",@progbits
	.sectionflags	@""
	.align	4
.nv.constant0._ZN7cutlass13device_kernelINS_4gemm6kernel13GemmUniversalIN4cute5tupleIJiiiiEEENS1_10collective13CollectiveMmaINS1_35MainloopSm100TmaUmmaWarpSpecializedILi72ELi2ELi4ENS5_IJNS4_1CILi4EEESB_NSA_ILi1EEEEEEEENS5_IJNSA_ILi128EEENSA_ILi64EEENSA_ILi32EEEEEENS_12float_e4m3_tENS5_IJlSC_lEEESJ_SK_NS4_8TiledMMAINS4_8MMA_AtomIJNS4_10MMA_TraitsINS4_25SM100_MMA_F8F6F4_2x1SM_SSEJSJ_SJ_fSF_SG_NS4_17integral_constantINS4_4UMMA5MajorELSR_0EEESS_NSP_INSQ_7ScaleInELST_0EEESU_EEEEEENS4_6LayoutINS5_IJSC_SC_SC_EEENS5_IJNSA_ILi0EEESZ_SZ_EEEEENS5_IJNS4_10UnderscoreES12_S12_EEEEENS4_28SM100_TMA_2SM_LOAD_MULTICASTENS4_14ComposedLayoutINS4_7SwizzleILi1ELi4ELi3EEENS4_18smem_ptr_flag_bitsILi8EEENSX_INS5_IJNSA_ILi8EEESH_EEENS5_IJSH_SC_EEEEEEEvNS4_8identityES15_S1F_vS1G_EENS_8epilogue10collective18CollectiveEpilogueINS1I_23Sm100TmaWarpSpecializedILi1ELi1ELi32ELb0ELb0EEEJNS5_IJSG_SG_SH_EEENS5_IJNSX_ISG_SC_EES1O_EEESJ_SK_SJ_SK_NS1I_6fusion15FusionCallbacksIS1M_NS1Q_17LinearCombinationISJ_fSJ_fLNS_15FloatRoundStyleE2EEES1N_S1P_JEEENS4_5SM1004TMEM4LOAD26SM100_TMEM_LOAD_32dp32b32xENS4_13SM90_TMA_LOADENS16_INS17_ILi2ELi4ELi3EEES1A_NSX_INS5_IJS1B_SG_EEENS5_IJSG_SC_EEEEEEENS4_39AutoVectorizingCopyWithAssumedAlignmentILi128EEENS4_14SM90_TMA_STOREES25_S27_S27_EEEvvEEEEvNT_6ParamsE:
	.zero		2944


//--------------------- SYMBOLS --------------------------

	.type		.nv.reservedSmem.offset0,@object
	.size		.nv.reservedSmem.offset0,0x4
	.type		.nv.reservedSmem.cap,@object
	.size		.nv.reservedSmem.cap,0x4
	.type		__assertfail,@function
